//
// Generated by NVIDIA NVVM Compiler
//
// Compiler Build ID: CL-36424714
// Cuda compilation tools, release 13.0, V13.0.88
// Based on NVVM 20.0.0
//

.version 9.0
.target sm_100
.address_size 64

	// .globl	_Z27flash_attention_fused_basicPK6__halfS1_S1_PS_iiiif
// _ZZ27flash_attention_fused_basicPK6__halfS1_S1_PS_iiiifE6smem_Q has been demoted
// _ZZ27flash_attention_fused_basicPK6__halfS1_S1_PS_iiiifE6smem_K has been demoted
// _ZZ27flash_attention_fused_basicPK6__halfS1_S1_PS_iiiifE6smem_V has been demoted
// _ZZ27flash_attention_fused_basicPK6__halfS1_S1_PS_iiiifE6smem_O has been demoted
// _ZZ27flash_attention_fused_basicPK6__halfS1_S1_PS_iiiifE6smem_S has been demoted
// _ZZ27flash_attention_fused_basicPK6__halfS1_S1_PS_iiiifE6smem_m has been demoted
// _ZZ27flash_attention_fused_basicPK6__halfS1_S1_PS_iiiifE6smem_l has been demoted

.visible .entry _Z27flash_attention_fused_basicPK6__halfS1_S1_PS_iiiif(
	.param .u64 .ptr .align 1 _Z27flash_attention_fused_basicPK6__halfS1_S1_PS_iiiif_param_0,
	.param .u64 .ptr .align 1 _Z27flash_attention_fused_basicPK6__halfS1_S1_PS_iiiif_param_1,
	.param .u64 .ptr .align 1 _Z27flash_attention_fused_basicPK6__halfS1_S1_PS_iiiif_param_2,
	.param .u64 .ptr .align 1 _Z27flash_attention_fused_basicPK6__halfS1_S1_PS_iiiif_param_3,
	.param .u32 _Z27flash_attention_fused_basicPK6__halfS1_S1_PS_iiiif_param_4,
	.param .u32 _Z27flash_attention_fused_basicPK6__halfS1_S1_PS_iiiif_param_5,
	.param .u32 _Z27flash_attention_fused_basicPK6__halfS1_S1_PS_iiiif_param_6,
	.param .u32 _Z27flash_attention_fused_basicPK6__halfS1_S1_PS_iiiif_param_7,
	.param .f32 _Z27flash_attention_fused_basicPK6__halfS1_S1_PS_iiiif_param_8
)
{
	.reg .pred 	%p<145>;
	.reg .b16 	%rs<143>;
	.reg .b32 	%r<679>;
	.reg .b32 	%f<317>;
	.reg .b64 	%rd<57>;
	// demoted variable
	.shared .align 2 .b8 _ZZ27flash_attention_fused_basicPK6__halfS1_S1_PS_iiiifE6smem_Q[4608];
	// demoted variable
	.shared .align 2 .b8 _ZZ27flash_attention_fused_basicPK6__halfS1_S1_PS_iiiifE6smem_K[4608];
	// demoted variable
	.shared .align 2 .b8 _ZZ27flash_attention_fused_basicPK6__halfS1_S1_PS_iiiifE6smem_V[4608];
	// demoted variable
	.shared .align 4 .b8 _ZZ27flash_attention_fused_basicPK6__halfS1_S1_PS_iiiifE6smem_O[9216];
	// demoted variable
	.shared .align 4 .b8 _ZZ27flash_attention_fused_basicPK6__halfS1_S1_PS_iiiifE6smem_S[4096];
	// demoted variable
	.shared .align 4 .b8 _ZZ27flash_attention_fused_basicPK6__halfS1_S1_PS_iiiifE6smem_m[128];
	// demoted variable
	.shared .align 4 .b8 _ZZ27flash_attention_fused_basicPK6__halfS1_S1_PS_iiiifE6smem_l[128];
	ld.param.u64 	%rd5, [_Z27flash_attention_fused_basicPK6__halfS1_S1_PS_iiiif_param_0];
	ld.param.u64 	%rd6, [_Z27flash_attention_fused_basicPK6__halfS1_S1_PS_iiiif_param_1];
	ld.param.u64 	%rd7, [_Z27flash_attention_fused_basicPK6__halfS1_S1_PS_iiiif_param_2];
	ld.param.u64 	%rd8, [_Z27flash_attention_fused_basicPK6__halfS1_S1_PS_iiiif_param_3];
	ld.param.u32 	%r187, [_Z27flash_attention_fused_basicPK6__halfS1_S1_PS_iiiif_param_6];
	ld.param.u32 	%r188, [_Z27flash_attention_fused_basicPK6__halfS1_S1_PS_iiiif_param_7];
	ld.param.f32 	%f51, [_Z27flash_attention_fused_basicPK6__halfS1_S1_PS_iiiif_param_8];
	cvta.to.global.u64 	%rd1, %rd5;
	cvta.to.global.u64 	%rd2, %rd6;
	cvta.to.global.u64 	%rd3, %rd7;
	cvta.to.global.u64 	%rd4, %rd8;
	mov.u32 	%r659, %tid.x;
	mov.u32 	%r2, %ntid.x;
	add.s32 	%r3, %r659, %r2;
	cvt.u16.u32 	%rs3, %r3;
	sub.s16 	%rs4, 2047, %rs3;
	cvt.u16.u32 	%rs5, %r2;
	div.u16 	%rs1, %rs4, %rs5;
	and.b16  	%rs2, %rs1, 3;
	setp.eq.s16 	%p1, %rs2, 2;
	mov.u32 	%r647, %r659;
	@%p1 bra 	$L__BB0_3;
	cvt.u32.u16 	%r4, %rs2;
	mov.b32 	%r646, 0;
	mov.u32 	%r647, %r659;
$L__BB0_2:
	.pragma "nounroll";
	shr.u32 	%r190, %r647, 6;
	mov.u32 	%r191, _ZZ27flash_attention_fused_basicPK6__halfS1_S1_PS_iiiifE6smem_O;
	mad.lo.s32 	%r192, %r190, 288, %r191;
	shl.b32 	%r193, %r647, 2;
	and.b32  	%r194, %r193, 252;
	add.s32 	%r195, %r192, %r194;
	mov.b32 	%r196, 0;
	st.shared.u32 	[%r195], %r196;
	add.s32 	%r647, %r647, %r2;
	add.s32 	%r646, %r646, 1;
	xor.b32  	%r197, %r646, %r4;
	setp.ne.s32 	%p2, %r197, 2;
	@%p2 bra 	$L__BB0_2;
$L__BB0_3:
	setp.lt.u16 	%p3, %rs1, 2;
	@%p3 bra 	$L__BB0_4;
	bra.uni 	$L__BB0_138;
$L__BB0_4:
	setp.gt.u32 	%p5, %r659, 31;
	@%p5 bra 	$L__BB0_10;
	max.u32 	%r223, %r3, 32;
	setp.lt.u32 	%p6, %r3, 32;
	selp.u32 	%r224, 1, 0, %p6;
	add.s32 	%r225, %r3, %r224;
	sub.s32 	%r226, %r223, %r225;
	div.u32 	%r227, %r226, %r2;
	add.s32 	%r10, %r227, %r224;
	and.b32  	%r228, %r10, 3;
	setp.eq.s32 	%p7, %r228, 3;
	mov.u32 	%r650, %r659;
	@%p7 bra 	$L__BB0_8;
	add.s32 	%r230, %r10, 1;
	and.b32  	%r11, %r230, 3;
	mov.b32 	%r649, 0;
	mov.u32 	%r650, %r659;
$L__BB0_7:
	.pragma "nounroll";
	shl.b32 	%r231, %r650, 2;
	mov.u32 	%r232, _ZZ27flash_attention_fused_basicPK6__halfS1_S1_PS_iiiifE6smem_m;
	add.s32 	%r233, %r232, %r231;
	mov.b32 	%r234, -8388608;
	st.shared.u32 	[%r233], %r234;
	mov.u32 	%r235, _ZZ27flash_attention_fused_basicPK6__halfS1_S1_PS_iiiifE6smem_l;
	add.s32 	%r236, %r235, %r231;
	mov.b32 	%r237, 0;
	st.shared.u32 	[%r236], %r237;
	add.s32 	%r650, %r650, %r2;
	add.s32 	%r649, %r649, 1;
	setp.ne.s32 	%p8, %r649, %r11;
	@%p8 bra 	$L__BB0_7;
$L__BB0_8:
	setp.lt.u32 	%p9, %r10, 3;
	@%p9 bra 	$L__BB0_10;
$L__BB0_9:
	shl.b32 	%r238, %r650, 2;
	mov.u32 	%r239, _ZZ27flash_attention_fused_basicPK6__halfS1_S1_PS_iiiifE6smem_m;
	add.s32 	%r240, %r239, %r238;
	mov.b32 	%r241, -8388608;
	st.shared.u32 	[%r240], %r241;
	mov.u32 	%r242, _ZZ27flash_attention_fused_basicPK6__halfS1_S1_PS_iiiifE6smem_l;
	add.s32 	%r243, %r242, %r238;
	mov.b32 	%r244, 0;
	st.shared.u32 	[%r243], %r244;
	shl.b32 	%r245, %r2, 2;
	add.s32 	%r246, %r240, %r245;
	st.shared.u32 	[%r246], %r241;
	add.s32 	%r247, %r243, %r245;
	st.shared.u32 	[%r247], %r244;
	add.s32 	%r248, %r246, %r245;
	st.shared.u32 	[%r248], %r241;
	add.s32 	%r249, %r247, %r245;
	st.shared.u32 	[%r249], %r244;
	add.s32 	%r250, %r248, %r245;
	st.shared.u32 	[%r250], %r241;
	add.s32 	%r251, %r249, %r245;
	st.shared.u32 	[%r251], %r244;
	add.s32 	%r650, %r245, %r650;
	setp.lt.u32 	%p10, %r650, 32;
	@%p10 bra 	$L__BB0_9;
$L__BB0_10:
	bar.sync 	0;
	mul.lo.s32 	%r252, %r188, %r187;
	mov.u32 	%r253, %ctaid.z;
	mul.lo.s32 	%r21, %r252, %r253;
	mov.u32 	%r254, %ctaid.y;
	shl.b32 	%r22, %r254, 5;
	setp.ge.s32 	%p11, %r22, %r187;
	@%p11 bra 	$L__BB0_54;
	shl.b32 	%r23, %r188, 5;
	setp.ge.s32 	%p12, %r659, %r23;
	@%p12 bra 	$L__BB0_32;
	max.u32 	%r255, %r23, %r3;
	setp.lt.u32 	%p13, %r3, %r23;
	selp.u32 	%r256, 1, 0, %p13;
	add.s32 	%r257, %r3, %r256;
	sub.s32 	%r258, %r255, %r257;
	div.u32 	%r259, %r258, %r2;
	add.s32 	%r24, %r259, %r256;
	and.b32  	%r260, %r24, 3;
	setp.eq.s32 	%p14, %r260, 3;
	mov.u32 	%r655, %r659;
	@%p14 bra 	$L__BB0_18;
	add.s32 	%r262, %r24, 1;
	and.b32  	%r25, %r262, 3;
	mov.b32 	%r654, 0;
	mov.u32 	%r655, %r659;
$L__BB0_14:
	.pragma "nounroll";
	setp.gt.s32 	%p15, %r188, -1;
	div.s32 	%r28, %r655, %r188;
	mul.lo.s32 	%r263, %r28, %r188;
	sub.s32 	%r29, %r655, %r263;
	add.s32 	%r30, %r28, %r22;
	setp.lt.s32 	%p16, %r30, %r187;
	and.pred  	%p17, %p15, %p16;
	@%p17 bra 	$L__BB0_16;
	mov.f32 	%f52, 0f00000000;
	// begin inline asm
	{  cvt.rn.f16.f32 %rs6, %f52;}

	// end inline asm
	mov.u32 	%r264, _ZZ27flash_attention_fused_basicPK6__halfS1_S1_PS_iiiifE6smem_Q;
	mad.lo.s32 	%r265, %r28, 144, %r264;
	shl.b32 	%r266, %r29, 1;
	add.s32 	%r267, %r265, %r266;
	st.shared.u16 	[%r267], %rs6;
	bra.uni 	$L__BB0_17;
$L__BB0_16:
	mov.u32 	%r268, _ZZ27flash_attention_fused_basicPK6__halfS1_S1_PS_iiiifE6smem_Q;
	mad.lo.s32 	%r269, %r28, 144, %r268;
	shl.b32 	%r270, %r29, 1;
	add.s32 	%r271, %r269, %r270;
	add.s32 	%r272, %r29, %r21;
	mad.lo.s32 	%r273, %r30, %r188, %r272;
	mul.wide.s32 	%rd9, %r273, 2;
	add.s64 	%rd10, %rd1, %rd9;
	ld.global.nc.u16 	%rs7, [%rd10];
	st.shared.u16 	[%r271], %rs7;
$L__BB0_17:
	add.s32 	%r655, %r655, %r2;
	add.s32 	%r654, %r654, 1;
	setp.ne.s32 	%p18, %r654, %r25;
	@%p18 bra 	$L__BB0_14;
$L__BB0_18:
	setp.lt.u32 	%p19, %r24, 3;
	@%p19 bra 	$L__BB0_32;
$L__BB0_19:
	setp.lt.s32 	%p20, %r188, 0;
	div.s32 	%r35, %r655, %r188;
	mul.lo.s32 	%r274, %r35, %r188;
	sub.s32 	%r36, %r655, %r274;
	add.s32 	%r37, %r35, %r22;
	setp.ge.s32 	%p21, %r37, %r187;
	or.pred  	%p22, %p20, %p21;
	@%p22 bra 	$L__BB0_21;
	mov.u32 	%r279, _ZZ27flash_attention_fused_basicPK6__halfS1_S1_PS_iiiifE6smem_Q;
	mad.lo.s32 	%r280, %r35, 144, %r279;
	shl.b32 	%r281, %r36, 1;
	add.s32 	%r282, %r280, %r281;
	add.s32 	%r283, %r36, %r21;
	mad.lo.s32 	%r284, %r37, %r188, %r283;
	mul.wide.s32 	%rd11, %r284, 2;
	add.s64 	%rd12, %rd1, %rd11;
	ld.global.nc.u16 	%rs9, [%rd12];
	st.shared.u16 	[%r282], %rs9;
	bra.uni 	$L__BB0_22;
$L__BB0_21:
	mov.f32 	%f53, 0f00000000;
	// begin inline asm
	{  cvt.rn.f16.f32 %rs8, %f53;}

	// end inline asm
	mov.u32 	%r275, _ZZ27flash_attention_fused_basicPK6__halfS1_S1_PS_iiiifE6smem_Q;
	mad.lo.s32 	%r276, %r35, 144, %r275;
	shl.b32 	%r277, %r36, 1;
	add.s32 	%r278, %r276, %r277;
	st.shared.u16 	[%r278], %rs8;
$L__BB0_22:
	setp.gt.s32 	%p23, %r188, -1;
	add.s32 	%r38, %r655, %r2;
	div.s32 	%r39, %r38, %r188;
	mul.lo.s32 	%r285, %r39, %r188;
	sub.s32 	%r40, %r38, %r285;
	add.s32 	%r41, %r39, %r22;
	setp.lt.s32 	%p24, %r41, %r187;
	and.pred  	%p25, %p23, %p24;
	@%p25 bra 	$L__BB0_24;
	mov.f32 	%f54, 0f00000000;
	// begin inline asm
	{  cvt.rn.f16.f32 %rs10, %f54;}

	// end inline asm
	mov.u32 	%r286, _ZZ27flash_attention_fused_basicPK6__halfS1_S1_PS_iiiifE6smem_Q;
	mad.lo.s32 	%r287, %r39, 144, %r286;
	shl.b32 	%r288, %r40, 1;
	add.s32 	%r289, %r287, %r288;
	st.shared.u16 	[%r289], %rs10;
	bra.uni 	$L__BB0_25;
$L__BB0_24:
	mov.u32 	%r290, _ZZ27flash_attention_fused_basicPK6__halfS1_S1_PS_iiiifE6smem_Q;
	mad.lo.s32 	%r291, %r39, 144, %r290;
	shl.b32 	%r292, %r40, 1;
	add.s32 	%r293, %r291, %r292;
	add.s32 	%r294, %r40, %r21;
	mad.lo.s32 	%r295, %r41, %r188, %r294;
	mul.wide.s32 	%rd13, %r295, 2;
	add.s64 	%rd14, %rd1, %rd13;
	ld.global.nc.u16 	%rs11, [%rd14];
	st.shared.u16 	[%r293], %rs11;
$L__BB0_25:
	setp.gt.s32 	%p26, %r188, -1;
	add.s32 	%r42, %r38, %r2;
	div.s32 	%r43, %r42, %r188;
	mul.lo.s32 	%r296, %r43, %r188;
	sub.s32 	%r44, %r42, %r296;
	add.s32 	%r45, %r43, %r22;
	setp.lt.s32 	%p27, %r45, %r187;
	and.pred  	%p28, %p26, %p27;
	@%p28 bra 	$L__BB0_27;
	mov.f32 	%f55, 0f00000000;
	// begin inline asm
	{  cvt.rn.f16.f32 %rs12, %f55;}

	// end inline asm
	mov.u32 	%r297, _ZZ27flash_attention_fused_basicPK6__halfS1_S1_PS_iiiifE6smem_Q;
	mad.lo.s32 	%r298, %r43, 144, %r297;
	shl.b32 	%r299, %r44, 1;
	add.s32 	%r300, %r298, %r299;
	st.shared.u16 	[%r300], %rs12;
	bra.uni 	$L__BB0_28;
$L__BB0_27:
	mov.u32 	%r301, _ZZ27flash_attention_fused_basicPK6__halfS1_S1_PS_iiiifE6smem_Q;
	mad.lo.s32 	%r302, %r43, 144, %r301;
	shl.b32 	%r303, %r44, 1;
	add.s32 	%r304, %r302, %r303;
	add.s32 	%r305, %r44, %r21;
	mad.lo.s32 	%r306, %r45, %r188, %r305;
	mul.wide.s32 	%rd15, %r306, 2;
	add.s64 	%rd16, %rd1, %rd15;
	ld.global.nc.u16 	%rs13, [%rd16];
	st.shared.u16 	[%r304], %rs13;
$L__BB0_28:
	setp.gt.s32 	%p29, %r188, -1;
	add.s32 	%r46, %r42, %r2;
	div.s32 	%r47, %r46, %r188;
	mul.lo.s32 	%r307, %r47, %r188;
	sub.s32 	%r48, %r46, %r307;
	add.s32 	%r49, %r47, %r22;
	setp.lt.s32 	%p30, %r49, %r187;
	and.pred  	%p31, %p29, %p30;
	@%p31 bra 	$L__BB0_30;
	mov.f32 	%f56, 0f00000000;
	// begin inline asm
	{  cvt.rn.f16.f32 %rs14, %f56;}

	// end inline asm
	mov.u32 	%r308, _ZZ27flash_attention_fused_basicPK6__halfS1_S1_PS_iiiifE6smem_Q;
	mad.lo.s32 	%r309, %r47, 144, %r308;
	shl.b32 	%r310, %r48, 1;
	add.s32 	%r311, %r309, %r310;
	st.shared.u16 	[%r311], %rs14;
	bra.uni 	$L__BB0_31;
$L__BB0_30:
	mov.u32 	%r312, _ZZ27flash_attention_fused_basicPK6__halfS1_S1_PS_iiiifE6smem_Q;
	mad.lo.s32 	%r313, %r47, 144, %r312;
	shl.b32 	%r314, %r48, 1;
	add.s32 	%r315, %r313, %r314;
	add.s32 	%r316, %r48, %r21;
	mad.lo.s32 	%r317, %r49, %r188, %r316;
	mul.wide.s32 	%rd17, %r317, 2;
	add.s64 	%rd18, %rd1, %rd17;
	ld.global.nc.u16 	%rs15, [%rd18];
	st.shared.u16 	[%r315], %rs15;
$L__BB0_31:
	add.s32 	%r655, %r46, %r2;
	setp.lt.s32 	%p32, %r655, %r23;
	@%p32 bra 	$L__BB0_19;
$L__BB0_32:
	bar.sync 	0;
	setp.lt.s32 	%p33, %r187, 1;
	@%p33 bra 	$L__BB0_38;
	add.s32 	%r319, %r187, 31;
	shr.u32 	%r51, %r319, 5;
	and.b32  	%r52, %r659, 31;
	shr.u32 	%r53, %r2, 5;
	shr.u32 	%r54, %r659, 5;
	shl.b32 	%r320, %r659, 2;
	and.b32  	%r321, %r320, 124;
	mov.u32 	%r322, _ZZ27flash_attention_fused_basicPK6__halfS1_S1_PS_iiiifE6smem_S;
	add.s32 	%r55, %r322, %r321;
	max.s32 	%r323, %r23, %r3;
	setp.lt.s32 	%p34, %r3, %r23;
	selp.u32 	%r324, 1, 0, %p34;
	add.s32 	%r325, %r3, %r324;
	sub.s32 	%r326, %r323, %r325;
	div.u32 	%r327, %r326, %r2;
	add.s32 	%r56, %r327, %r324;
	add.s32 	%r328, %r56, 1;
	max.u32 	%r329, %r3, 1024;
	setp.lt.u32 	%p35, %r3, 1024;
	selp.u32 	%r330, 1, 0, %p35;
	add.s32 	%r331, %r3, %r330;
	sub.s32 	%r332, %r329, %r331;
	div.u32 	%r333, %r332, %r2;
	add.s32 	%r57, %r333, %r330;
	add.s32 	%r58, %r188, -1;
	and.b32  	%r59, %r188, 15;
	and.b32  	%r60, %r188, 7;
	and.b32  	%r61, %r328, 3;
	add.s32 	%r62, %r3, %r2;
	add.s32 	%r63, %r62, %r2;
	and.b32  	%r64, %r57, 3;
	mul.f32 	%f1, %f51, 0f00000000;
	shl.b32 	%r334, %r54, 7;
	add.s32 	%r65, %r55, %r334;
	shl.b32 	%r335, %r3, 2;
	and.b32  	%r336, %r335, -128;
	add.s32 	%r337, %r322, %r336;
	and.b32  	%r338, %r335, 124;
	add.s32 	%r66, %r337, %r338;
	shl.b32 	%r339, %r62, 2;
	and.b32  	%r340, %r339, -128;
	add.s32 	%r341, %r322, %r340;
	and.b32  	%r342, %r339, 124;
	add.s32 	%r67, %r341, %r342;
	and.b32  	%r68, %r188, 2147483632;
	and.b32  	%r69, %r188, 3;
	shl.b32 	%r70, %r2, 2;
	mov.b32 	%r660, 0;
$L__BB0_34:
	setp.ge.s32 	%p36, %r659, %r23;
	shl.b32 	%r81, %r660, 5;
	@%p36 bra 	$L__BB0_104;
	setp.eq.s32 	%p37, %r61, 0;
	mov.u32 	%r661, %r659;
	@%p37 bra 	$L__BB0_64;
	setp.gt.s32 	%p38, %r188, -1;
	div.s32 	%r82, %r659, %r188;
	mul.lo.s32 	%r343, %r82, %r188;
	sub.s32 	%r83, %r659, %r343;
	add.s32 	%r84, %r82, %r81;
	setp.lt.s32 	%p39, %r84, %r187;
	and.pred  	%p40, %p38, %p39;
	@%p40 bra 	$L__BB0_55;
	mov.f32 	%f57, 0f00000000;
	// begin inline asm
	{  cvt.rn.f16.f32 %rs16, %f57;}

	// end inline asm
	mov.u32 	%r344, _ZZ27flash_attention_fused_basicPK6__halfS1_S1_PS_iiiifE6smem_K;
	mad.lo.s32 	%r345, %r82, 144, %r344;
	shl.b32 	%r346, %r83, 1;
	add.s32 	%r347, %r345, %r346;
	st.shared.u16 	[%r347], %rs16;
	bra.uni 	$L__BB0_56;
$L__BB0_38:
	setp.ge.s32 	%p124, %r659, %r23;
	@%p124 bra 	$L__BB0_54;
	max.s32 	%r587, %r23, %r3;
	setp.lt.s32 	%p125, %r3, %r23;
	selp.u32 	%r588, 1, 0, %p125;
	add.s32 	%r589, %r3, %r588;
	sub.s32 	%r590, %r587, %r589;
	div.u32 	%r591, %r590, %r2;
	add.s32 	%r71, %r591, %r588;
	and.b32  	%r592, %r71, 3;
	setp.eq.s32 	%p126, %r592, 3;
	@%p126 bra 	$L__BB0_44;
	add.s32 	%r593, %r71, 1;
	and.b32  	%r594, %r593, 3;
	neg.s32 	%r657, %r594;
$L__BB0_41:
	.pragma "nounroll";
	setp.lt.s32 	%p127, %r188, 0;
	div.s32 	%r75, %r659, %r188;
	add.s32 	%r76, %r75, %r22;
	setp.ge.s32 	%p128, %r76, %r187;
	or.pred  	%p129, %p127, %p128;
	@%p129 bra 	$L__BB0_43;
	rem.s32 	%r595, %r659, %r188;
	shl.b32 	%r596, %r75, 2;
	mov.u32 	%r597, _ZZ27flash_attention_fused_basicPK6__halfS1_S1_PS_iiiifE6smem_l;
	add.s32 	%r598, %r597, %r596;
	ld.shared.f32 	%f285, [%r598];
	add.f32 	%f286, %f285, 0f358637BD;
	rcp.rn.f32 	%f287, %f286;
	mov.u32 	%r599, _ZZ27flash_attention_fused_basicPK6__halfS1_S1_PS_iiiifE6smem_O;
	mad.lo.s32 	%r600, %r75, 288, %r599;
	shl.b32 	%r601, %r595, 2;
	add.s32 	%r602, %r600, %r601;
	ld.shared.f32 	%f288, [%r602];
	mul.f32 	%f284, %f288, %f287;
	// begin inline asm
	{  cvt.rn.f16.f32 %rs138, %f284;}

	// end inline asm
	add.s32 	%r603, %r595, %r21;
	mad.lo.s32 	%r604, %r76, %r188, %r603;
	mul.wide.s32 	%rd47, %r604, 2;
	add.s64 	%rd48, %rd4, %rd47;
	st.global.u16 	[%rd48], %rs138;
$L__BB0_43:
	add.s32 	%r659, %r659, %r2;
	add.s32 	%r657, %r657, 1;
	setp.ne.s32 	%p130, %r657, 0;
	@%p130 bra 	$L__BB0_41;
$L__BB0_44:
	setp.lt.u32 	%p131, %r71, 3;
	@%p131 bra 	$L__BB0_54;
$L__BB0_45:
	setp.lt.s32 	%p132, %r188, 0;
	div.s32 	%r175, %r659, %r188;
	add.s32 	%r176, %r175, %r22;
	setp.ge.s32 	%p133, %r176, %r187;
	or.pred  	%p134, %p132, %p133;
	@%p134 bra 	$L__BB0_47;
	rem.s32 	%r605, %r659, %r188;
	shl.b32 	%r606, %r175, 2;
	mov.u32 	%r607, _ZZ27flash_attention_fused_basicPK6__halfS1_S1_PS_iiiifE6smem_l;
	add.s32 	%r608, %r607, %r606;
	ld.shared.f32 	%f290, [%r608];
	add.f32 	%f291, %f290, 0f358637BD;
	rcp.rn.f32 	%f292, %f291;
	mov.u32 	%r609, _ZZ27flash_attention_fused_basicPK6__halfS1_S1_PS_iiiifE6smem_O;
	mad.lo.s32 	%r610, %r175, 288, %r609;
	shl.b32 	%r611, %r605, 2;
	add.s32 	%r612, %r610, %r611;
	ld.shared.f32 	%f293, [%r612];
	mul.f32 	%f289, %f293, %f292;
	// begin inline asm
	{  cvt.rn.f16.f32 %rs139, %f289;}

	// end inline asm
	add.s32 	%r613, %r605, %r21;
	mad.lo.s32 	%r614, %r176, %r188, %r613;
	mul.wide.s32 	%rd49, %r614, 2;
	add.s64 	%rd50, %rd4, %rd49;
	st.global.u16 	[%rd50], %rs139;
$L__BB0_47:
	setp.lt.s32 	%p135, %r188, 0;
	add.s32 	%r177, %r659, %r2;
	div.s32 	%r178, %r177, %r188;
	add.s32 	%r179, %r178, %r22;
	setp.ge.s32 	%p136, %r179, %r187;
	or.pred  	%p137, %p135, %p136;
	@%p137 bra 	$L__BB0_49;
	rem.s32 	%r615, %r177, %r188;
	shl.b32 	%r616, %r178, 2;
	mov.u32 	%r617, _ZZ27flash_attention_fused_basicPK6__halfS1_S1_PS_iiiifE6smem_l;
	add.s32 	%r618, %r617, %r616;
	ld.shared.f32 	%f295, [%r618];
	add.f32 	%f296, %f295, 0f358637BD;
	rcp.rn.f32 	%f297, %f296;
	mov.u32 	%r619, _ZZ27flash_attention_fused_basicPK6__halfS1_S1_PS_iiiifE6smem_O;
	mad.lo.s32 	%r620, %r178, 288, %r619;
	shl.b32 	%r621, %r615, 2;
	add.s32 	%r622, %r620, %r621;
	ld.shared.f32 	%f298, [%r622];
	mul.f32 	%f294, %f298, %f297;
	// begin inline asm
	{  cvt.rn.f16.f32 %rs140, %f294;}

	// end inline asm
	add.s32 	%r623, %r615, %r21;
	mad.lo.s32 	%r624, %r179, %r188, %r623;
	mul.wide.s32 	%rd51, %r624, 2;
	add.s64 	%rd52, %rd4, %rd51;
	st.global.u16 	[%rd52], %rs140;
$L__BB0_49:
	setp.lt.s32 	%p138, %r188, 0;
	add.s32 	%r180, %r177, %r2;
	div.s32 	%r181, %r180, %r188;
	add.s32 	%r182, %r181, %r22;
	setp.ge.s32 	%p139, %r182, %r187;
	or.pred  	%p140, %p138, %p139;
	@%p140 bra 	$L__BB0_51;
	rem.s32 	%r625, %r180, %r188;
	shl.b32 	%r626, %r181, 2;
	mov.u32 	%r627, _ZZ27flash_attention_fused_basicPK6__halfS1_S1_PS_iiiifE6smem_l;
	add.s32 	%r628, %r627, %r626;
	ld.shared.f32 	%f300, [%r628];
	add.f32 	%f301, %f300, 0f358637BD;
	rcp.rn.f32 	%f302, %f301;
	mov.u32 	%r629, _ZZ27flash_attention_fused_basicPK6__halfS1_S1_PS_iiiifE6smem_O;
	mad.lo.s32 	%r630, %r181, 288, %r629;
	shl.b32 	%r631, %r625, 2;
	add.s32 	%r632, %r630, %r631;
	ld.shared.f32 	%f303, [%r632];
	mul.f32 	%f299, %f303, %f302;
	// begin inline asm
	{  cvt.rn.f16.f32 %rs141, %f299;}

	// end inline asm
	add.s32 	%r633, %r625, %r21;
	mad.lo.s32 	%r634, %r182, %r188, %r633;
	mul.wide.s32 	%rd53, %r634, 2;
	add.s64 	%rd54, %rd4, %rd53;
	st.global.u16 	[%rd54], %rs141;
$L__BB0_51:
	setp.lt.s32 	%p141, %r188, 0;
	add.s32 	%r183, %r180, %r2;
	div.s32 	%r184, %r183, %r188;
	add.s32 	%r185, %r184, %r22;
	setp.ge.s32 	%p142, %r185, %r187;
	or.pred  	%p143, %p141, %p142;
	@%p143 bra 	$L__BB0_53;
	rem.s32 	%r635, %r183, %r188;
	shl.b32 	%r636, %r184, 2;
	mov.u32 	%r637, _ZZ27flash_attention_fused_basicPK6__halfS1_S1_PS_iiiifE6smem_l;
	add.s32 	%r638, %r637, %r636;
	ld.shared.f32 	%f305, [%r638];
	add.f32 	%f306, %f305, 0f358637BD;
	rcp.rn.f32 	%f307, %f306;
	mov.u32 	%r639, _ZZ27flash_attention_fused_basicPK6__halfS1_S1_PS_iiiifE6smem_O;
	mad.lo.s32 	%r640, %r184, 288, %r639;
	shl.b32 	%r641, %r635, 2;
	add.s32 	%r642, %r640, %r641;
	ld.shared.f32 	%f308, [%r642];
	mul.f32 	%f304, %f308, %f307;
	// begin inline asm
	{  cvt.rn.f16.f32 %rs142, %f304;}

	// end inline asm
	add.s32 	%r643, %r635, %r21;
	mad.lo.s32 	%r644, %r185, %r188, %r643;
	mul.wide.s32 	%rd55, %r644, 2;
	add.s64 	%rd56, %rd4, %rd55;
	st.global.u16 	[%rd56], %rs142;
$L__BB0_53:
	add.s32 	%r659, %r183, %r2;
	setp.lt.s32 	%p144, %r659, %r23;
	@%p144 bra 	$L__BB0_45;
$L__BB0_54:
	ret;
$L__BB0_55:
	mov.u32 	%r348, _ZZ27flash_attention_fused_basicPK6__halfS1_S1_PS_iiiifE6smem_K;
	mad.lo.s32 	%r349, %r82, 144, %r348;
	shl.b32 	%r350, %r83, 1;
	add.s32 	%r351, %r349, %r350;
	add.s32 	%r352, %r83, %r21;
	mad.lo.s32 	%r353, %r84, %r188, %r352;
	mul.wide.s32 	%rd19, %r353, 2;
	add.s64 	%rd20, %rd2, %rd19;
	ld.global.nc.u16 	%rs17, [%rd20];
	st.shared.u16 	[%r351], %rs17;
$L__BB0_56:
	setp.eq.s32 	%p41, %r61, 1;
	mov.u32 	%r661, %r3;
	@%p41 bra 	$L__BB0_64;
	setp.gt.s32 	%p42, %r188, -1;
	div.s32 	%r85, %r3, %r188;
	mul.lo.s32 	%r354, %r85, %r188;
	sub.s32 	%r86, %r3, %r354;
	add.s32 	%r87, %r85, %r81;
	setp.lt.s32 	%p43, %r87, %r187;
	and.pred  	%p44, %p42, %p43;
	@%p44 bra 	$L__BB0_59;
	mov.f32 	%f58, 0f00000000;
	// begin inline asm
	{  cvt.rn.f16.f32 %rs18, %f58;}

	// end inline asm
	mov.u32 	%r355, _ZZ27flash_attention_fused_basicPK6__halfS1_S1_PS_iiiifE6smem_K;
	mad.lo.s32 	%r356, %r85, 144, %r355;
	shl.b32 	%r357, %r86, 1;
	add.s32 	%r358, %r356, %r357;
	st.shared.u16 	[%r358], %rs18;
	bra.uni 	$L__BB0_60;
$L__BB0_59:
	mov.u32 	%r359, _ZZ27flash_attention_fused_basicPK6__halfS1_S1_PS_iiiifE6smem_K;
	mad.lo.s32 	%r360, %r85, 144, %r359;
	shl.b32 	%r361, %r86, 1;
	add.s32 	%r362, %r360, %r361;
	add.s32 	%r363, %r86, %r21;
	mad.lo.s32 	%r364, %r87, %r188, %r363;
	mul.wide.s32 	%rd21, %r364, 2;
	add.s64 	%rd22, %rd2, %rd21;
	ld.global.nc.u16 	%rs19, [%rd22];
	st.shared.u16 	[%r362], %rs19;
$L__BB0_60:
	setp.eq.s32 	%p45, %r61, 2;
	mov.u32 	%r661, %r62;
	@%p45 bra 	$L__BB0_64;
	setp.gt.s32 	%p46, %r188, -1;
	div.s32 	%r88, %r62, %r188;
	mul.lo.s32 	%r365, %r88, %r188;
	sub.s32 	%r89, %r62, %r365;
	add.s32 	%r90, %r88, %r81;
	setp.lt.s32 	%p47, %r90, %r187;
	and.pred  	%p48, %p46, %p47;
	@%p48 bra 	$L__BB0_63;
	mov.f32 	%f59, 0f00000000;
	// begin inline asm
	{  cvt.rn.f16.f32 %rs20, %f59;}

	// end inline asm
	mov.u32 	%r366, _ZZ27flash_attention_fused_basicPK6__halfS1_S1_PS_iiiifE6smem_K;
	mad.lo.s32 	%r367, %r88, 144, %r366;
	shl.b32 	%r368, %r89, 1;
	add.s32 	%r369, %r367, %r368;
	st.shared.u16 	[%r369], %rs20;
	mov.u32 	%r661, %r63;
	bra.uni 	$L__BB0_64;
$L__BB0_63:
	mov.u32 	%r370, _ZZ27flash_attention_fused_basicPK6__halfS1_S1_PS_iiiifE6smem_K;
	mad.lo.s32 	%r371, %r88, 144, %r370;
	shl.b32 	%r372, %r89, 1;
	add.s32 	%r373, %r371, %r372;
	add.s32 	%r374, %r89, %r21;
	mad.lo.s32 	%r375, %r90, %r188, %r374;
	mul.wide.s32 	%rd23, %r375, 2;
	add.s64 	%rd24, %rd2, %rd23;
	ld.global.nc.u16 	%rs21, [%rd24];
	st.shared.u16 	[%r373], %rs21;
	mov.u32 	%r661, %r63;
$L__BB0_64:
	setp.lt.u32 	%p49, %r56, 3;
	@%p49 bra 	$L__BB0_65;
	bra.uni 	$L__BB0_80;
$L__BB0_65:
	setp.eq.s32 	%p63, %r61, 0;
	mov.u32 	%r662, %r659;
	@%p63 bra 	$L__BB0_77;
	setp.gt.s32 	%p64, %r188, -1;
	div.s32 	%r92, %r659, %r188;
	mul.lo.s32 	%r420, %r92, %r188;
	sub.s32 	%r93, %r659, %r420;
	add.s32 	%r94, %r92, %r81;
	setp.lt.s32 	%p65, %r94, %r187;
	and.pred  	%p66, %p64, %p65;
	@%p66 bra 	$L__BB0_68;
	mov.f32 	%f64, 0f00000000;
	// begin inline asm
	{  cvt.rn.f16.f32 %rs30, %f64;}

	// end inline asm
	mov.u32 	%r421, _ZZ27flash_attention_fused_basicPK6__halfS1_S1_PS_iiiifE6smem_V;
	mad.lo.s32 	%r422, %r92, 144, %r421;
	shl.b32 	%r423, %r93, 1;
	add.s32 	%r424, %r422, %r423;
	st.shared.u16 	[%r424], %rs30;
	bra.uni 	$L__BB0_69;
$L__BB0_68:
	mov.u32 	%r425, _ZZ27flash_attention_fused_basicPK6__halfS1_S1_PS_iiiifE6smem_V;
	mad.lo.s32 	%r426, %r92, 144, %r425;
	shl.b32 	%r427, %r93, 1;
	add.s32 	%r428, %r426, %r427;
	add.s32 	%r429, %r93, %r21;
	mad.lo.s32 	%r430, %r94, %r188, %r429;
	mul.wide.s32 	%rd33, %r430, 2;
	add.s64 	%rd34, %rd3, %rd33;
	ld.global.nc.u16 	%rs31, [%rd34];
	st.shared.u16 	[%r428], %rs31;
$L__BB0_69:
	setp.eq.s32 	%p67, %r61, 1;
	mov.u32 	%r662, %r3;
	@%p67 bra 	$L__BB0_77;
	setp.gt.s32 	%p68, %r188, -1;
	div.s32 	%r95, %r3, %r188;
	mul.lo.s32 	%r431, %r95, %r188;
	sub.s32 	%r96, %r3, %r431;
	add.s32 	%r97, %r95, %r81;
	setp.lt.s32 	%p69, %r97, %r187;
	and.pred  	%p70, %p68, %p69;
	@%p70 bra 	$L__BB0_72;
	mov.f32 	%f65, 0f00000000;
	// begin inline asm
	{  cvt.rn.f16.f32 %rs32, %f65;}

	// end inline asm
	mov.u32 	%r432, _ZZ27flash_attention_fused_basicPK6__halfS1_S1_PS_iiiifE6smem_V;
	mad.lo.s32 	%r433, %r95, 144, %r432;
	shl.b32 	%r434, %r96, 1;
	add.s32 	%r435, %r433, %r434;
	st.shared.u16 	[%r435], %rs32;
	bra.uni 	$L__BB0_73;
$L__BB0_72:
	mov.u32 	%r436, _ZZ27flash_attention_fused_basicPK6__halfS1_S1_PS_iiiifE6smem_V;
	mad.lo.s32 	%r437, %r95, 144, %r436;
	shl.b32 	%r438, %r96, 1;
	add.s32 	%r439, %r437, %r438;
	add.s32 	%r440, %r96, %r21;
	mad.lo.s32 	%r441, %r97, %r188, %r440;
	mul.wide.s32 	%rd35, %r441, 2;
	add.s64 	%rd36, %rd3, %rd35;
	ld.global.nc.u16 	%rs33, [%rd36];
	st.shared.u16 	[%r439], %rs33;
$L__BB0_73:
	setp.eq.s32 	%p71, %r61, 2;
	mov.u32 	%r662, %r62;
	@%p71 bra 	$L__BB0_77;
	setp.gt.s32 	%p72, %r188, -1;
	div.s32 	%r98, %r62, %r188;
	mul.lo.s32 	%r442, %r98, %r188;
	sub.s32 	%r99, %r62, %r442;
	add.s32 	%r100, %r98, %r81;
	setp.lt.s32 	%p73, %r100, %r187;
	and.pred  	%p74, %p72, %p73;
	@%p74 bra 	$L__BB0_76;
	mov.f32 	%f66, 0f00000000;
	// begin inline asm
	{  cvt.rn.f16.f32 %rs34, %f66;}

	// end inline asm
	mov.u32 	%r443, _ZZ27flash_attention_fused_basicPK6__halfS1_S1_PS_iiiifE6smem_V;
	mad.lo.s32 	%r444, %r98, 144, %r443;
	shl.b32 	%r445, %r99, 1;
	add.s32 	%r446, %r444, %r445;
	st.shared.u16 	[%r446], %rs34;
	mov.u32 	%r662, %r63;
	bra.uni 	$L__BB0_77;
$L__BB0_76:
	mov.u32 	%r447, _ZZ27flash_attention_fused_basicPK6__halfS1_S1_PS_iiiifE6smem_V;
	mad.lo.s32 	%r448, %r98, 144, %r447;
	shl.b32 	%r449, %r99, 1;
	add.s32 	%r450, %r448, %r449;
	add.s32 	%r451, %r99, %r21;
	mad.lo.s32 	%r452, %r100, %r188, %r451;
	mul.wide.s32 	%rd37, %r452, 2;
	add.s64 	%rd38, %rd3, %rd37;
	ld.global.nc.u16 	%rs35, [%rd38];
	st.shared.u16 	[%r450], %rs35;
	mov.u32 	%r662, %r63;
$L__BB0_77:
	setp.lt.u32 	%p75, %r56, 3;
	@%p75 bra 	$L__BB0_104;
$L__BB0_78:
	setp.lt.s32 	%p76, %r188, 0;
	div.s32 	%r120, %r662, %r188;
	mul.lo.s32 	%r453, %r120, %r188;
	sub.s32 	%r121, %r662, %r453;
	add.s32 	%r122, %r120, %r81;
	setp.ge.s32 	%p77, %r122, %r187;
	or.pred  	%p78, %p76, %p77;
	@%p78 bra 	$L__BB0_93;
	mov.u32 	%r458, _ZZ27flash_attention_fused_basicPK6__halfS1_S1_PS_iiiifE6smem_V;
	mad.lo.s32 	%r459, %r120, 144, %r458;
	shl.b32 	%r460, %r121, 1;
	add.s32 	%r461, %r459, %r460;
	add.s32 	%r462, %r121, %r21;
	mad.lo.s32 	%r463, %r122, %r188, %r462;
	mul.wide.s32 	%rd39, %r463, 2;
	add.s64 	%rd40, %rd3, %rd39;
	ld.global.nc.u16 	%rs37, [%rd40];
	st.shared.u16 	[%r461], %rs37;
	bra.uni 	$L__BB0_94;
$L__BB0_80:
	setp.lt.s32 	%p50, %r188, 0;
	div.s32 	%r103, %r661, %r188;
	mul.lo.s32 	%r376, %r103, %r188;
	sub.s32 	%r104, %r661, %r376;
	add.s32 	%r105, %r103, %r81;
	setp.ge.s32 	%p51, %r105, %r187;
	or.pred  	%p52, %p50, %p51;
	@%p52 bra 	$L__BB0_82;
	mov.u32 	%r381, _ZZ27flash_attention_fused_basicPK6__halfS1_S1_PS_iiiifE6smem_K;
	mad.lo.s32 	%r382, %r103, 144, %r381;
	shl.b32 	%r383, %r104, 1;
	add.s32 	%r384, %r382, %r383;
	add.s32 	%r385, %r104, %r21;
	mad.lo.s32 	%r386, %r105, %r188, %r385;
	mul.wide.s32 	%rd25, %r386, 2;
	add.s64 	%rd26, %rd2, %rd25;
	ld.global.nc.u16 	%rs23, [%rd26];
	st.shared.u16 	[%r384], %rs23;
	bra.uni 	$L__BB0_83;
$L__BB0_82:
	mov.f32 	%f60, 0f00000000;
	// begin inline asm
	{  cvt.rn.f16.f32 %rs22, %f60;}

	// end inline asm
	mov.u32 	%r377, _ZZ27flash_attention_fused_basicPK6__halfS1_S1_PS_iiiifE6smem_K;
	mad.lo.s32 	%r378, %r103, 144, %r377;
	shl.b32 	%r379, %r104, 1;
	add.s32 	%r380, %r378, %r379;
	st.shared.u16 	[%r380], %rs22;
$L__BB0_83:
	setp.gt.s32 	%p53, %r188, -1;
	add.s32 	%r106, %r661, %r2;
	div.s32 	%r107, %r106, %r188;
	mul.lo.s32 	%r387, %r107, %r188;
	sub.s32 	%r108, %r106, %r387;
	add.s32 	%r109, %r107, %r81;
	setp.lt.s32 	%p54, %r109, %r187;
	and.pred  	%p55, %p53, %p54;
	@%p55 bra 	$L__BB0_85;
	mov.f32 	%f61, 0f00000000;
	// begin inline asm
	{  cvt.rn.f16.f32 %rs24, %f61;}

	// end inline asm
	mov.u32 	%r388, _ZZ27flash_attention_fused_basicPK6__halfS1_S1_PS_iiiifE6smem_K;
	mad.lo.s32 	%r389, %r107, 144, %r388;
	shl.b32 	%r390, %r108, 1;
	add.s32 	%r391, %r389, %r390;
	st.shared.u16 	[%r391], %rs24;
	bra.uni 	$L__BB0_86;
$L__BB0_85:
	mov.u32 	%r392, _ZZ27flash_attention_fused_basicPK6__halfS1_S1_PS_iiiifE6smem_K;
	mad.lo.s32 	%r393, %r107, 144, %r392;
	shl.b32 	%r394, %r108, 1;
	add.s32 	%r395, %r393, %r394;
	add.s32 	%r396, %r108, %r21;
	mad.lo.s32 	%r397, %r109, %r188, %r396;
	mul.wide.s32 	%rd27, %r397, 2;
	add.s64 	%rd28, %rd2, %rd27;
	ld.global.nc.u16 	%rs25, [%rd28];
	st.shared.u16 	[%r395], %rs25;
$L__BB0_86:
	setp.gt.s32 	%p56, %r188, -1;
	add.s32 	%r110, %r106, %r2;
	div.s32 	%r111, %r110, %r188;
	mul.lo.s32 	%r398, %r111, %r188;
	sub.s32 	%r112, %r110, %r398;
	add.s32 	%r113, %r111, %r81;
	setp.lt.s32 	%p57, %r113, %r187;
	and.pred  	%p58, %p56, %p57;
	@%p58 bra 	$L__BB0_88;
	mov.f32 	%f62, 0f00000000;
	// begin inline asm
	{  cvt.rn.f16.f32 %rs26, %f62;}

	// end inline asm
	mov.u32 	%r399, _ZZ27flash_attention_fused_basicPK6__halfS1_S1_PS_iiiifE6smem_K;
	mad.lo.s32 	%r400, %r111, 144, %r399;
	shl.b32 	%r401, %r112, 1;
	add.s32 	%r402, %r400, %r401;
	st.shared.u16 	[%r402], %rs26;
	bra.uni 	$L__BB0_89;
$L__BB0_88:
	mov.u32 	%r403, _ZZ27flash_attention_fused_basicPK6__halfS1_S1_PS_iiiifE6smem_K;
	mad.lo.s32 	%r404, %r111, 144, %r403;
	shl.b32 	%r405, %r112, 1;
	add.s32 	%r406, %r404, %r405;
	add.s32 	%r407, %r112, %r21;
	mad.lo.s32 	%r408, %r113, %r188, %r407;
	mul.wide.s32 	%rd29, %r408, 2;
	add.s64 	%rd30, %rd2, %rd29;
	ld.global.nc.u16 	%rs27, [%rd30];
	st.shared.u16 	[%r406], %rs27;
$L__BB0_89:
	setp.gt.s32 	%p59, %r188, -1;
	add.s32 	%r114, %r110, %r2;
	div.s32 	%r115, %r114, %r188;
	mul.lo.s32 	%r409, %r115, %r188;
	sub.s32 	%r116, %r114, %r409;
	add.s32 	%r117, %r115, %r81;
	setp.lt.s32 	%p60, %r117, %r187;
	and.pred  	%p61, %p59, %p60;
	@%p61 bra 	$L__BB0_91;
	mov.f32 	%f63, 0f00000000;
	// begin inline asm
	{  cvt.rn.f16.f32 %rs28, %f63;}

	// end inline asm
	mov.u32 	%r410, _ZZ27flash_attention_fused_basicPK6__halfS1_S1_PS_iiiifE6smem_K;
	mad.lo.s32 	%r411, %r115, 144, %r410;
	shl.b32 	%r412, %r116, 1;
	add.s32 	%r413, %r411, %r412;
	st.shared.u16 	[%r413], %rs28;
	bra.uni 	$L__BB0_92;
$L__BB0_91:
	mov.u32 	%r414, _ZZ27flash_attention_fused_basicPK6__halfS1_S1_PS_iiiifE6smem_K;
	mad.lo.s32 	%r415, %r115, 144, %r414;
	shl.b32 	%r416, %r116, 1;
	add.s32 	%r417, %r415, %r416;
	add.s32 	%r418, %r116, %r21;
	mad.lo.s32 	%r419, %r117, %r188, %r418;
	mul.wide.s32 	%rd31, %r419, 2;
	add.s64 	%rd32, %rd2, %rd31;
	ld.global.nc.u16 	%rs29, [%rd32];
	st.shared.u16 	[%r417], %rs29;
$L__BB0_92:
	add.s32 	%r661, %r114, %r2;
	setp.lt.s32 	%p62, %r661, %r23;
	@%p62 bra 	$L__BB0_80;
	bra.uni 	$L__BB0_65;
$L__BB0_93:
	mov.f32 	%f67, 0f00000000;
	// begin inline asm
	{  cvt.rn.f16.f32 %rs36, %f67;}

	// end inline asm
	mov.u32 	%r454, _ZZ27flash_attention_fused_basicPK6__halfS1_S1_PS_iiiifE6smem_V;
	mad.lo.s32 	%r455, %r120, 144, %r454;
	shl.b32 	%r456, %r121, 1;
	add.s32 	%r457, %r455, %r456;
	st.shared.u16 	[%r457], %rs36;
$L__BB0_94:
	setp.gt.s32 	%p79, %r188, -1;
	add.s32 	%r123, %r662, %r2;
	div.s32 	%r124, %r123, %r188;
	mul.lo.s32 	%r464, %r124, %r188;
	sub.s32 	%r125, %r123, %r464;
	add.s32 	%r126, %r124, %r81;
	setp.lt.s32 	%p80, %r126, %r187;
	and.pred  	%p81, %p79, %p80;
	@%p81 bra 	$L__BB0_96;
	mov.f32 	%f68, 0f00000000;
	// begin inline asm
	{  cvt.rn.f16.f32 %rs38, %f68;}

	// end inline asm
	mov.u32 	%r465, _ZZ27flash_attention_fused_basicPK6__halfS1_S1_PS_iiiifE6smem_V;
	mad.lo.s32 	%r466, %r124, 144, %r465;
	shl.b32 	%r467, %r125, 1;
	add.s32 	%r468, %r466, %r467;
	st.shared.u16 	[%r468], %rs38;
	bra.uni 	$L__BB0_97;
$L__BB0_96:
	mov.u32 	%r469, _ZZ27flash_attention_fused_basicPK6__halfS1_S1_PS_iiiifE6smem_V;
	mad.lo.s32 	%r470, %r124, 144, %r469;
	shl.b32 	%r471, %r125, 1;
	add.s32 	%r472, %r470, %r471;
	add.s32 	%r473, %r125, %r21;
	mad.lo.s32 	%r474, %r126, %r188, %r473;
	mul.wide.s32 	%rd41, %r474, 2;
	add.s64 	%rd42, %rd3, %rd41;
	ld.global.nc.u16 	%rs39, [%rd42];
	st.shared.u16 	[%r472], %rs39;
$L__BB0_97:
	setp.gt.s32 	%p82, %r188, -1;
	add.s32 	%r127, %r123, %r2;
	div.s32 	%r128, %r127, %r188;
	mul.lo.s32 	%r475, %r128, %r188;
	sub.s32 	%r129, %r127, %r475;
	add.s32 	%r130, %r128, %r81;
	setp.lt.s32 	%p83, %r130, %r187;
	and.pred  	%p84, %p82, %p83;
	@%p84 bra 	$L__BB0_99;
	mov.f32 	%f69, 0f00000000;
	// begin inline asm
	{  cvt.rn.f16.f32 %rs40, %f69;}

	// end inline asm
	mov.u32 	%r476, _ZZ27flash_attention_fused_basicPK6__halfS1_S1_PS_iiiifE6smem_V;
	mad.lo.s32 	%r477, %r128, 144, %r476;
	shl.b32 	%r478, %r129, 1;
	add.s32 	%r479, %r477, %r478;
	st.shared.u16 	[%r479], %rs40;
	bra.uni 	$L__BB0_100;
$L__BB0_99:
	mov.u32 	%r480, _ZZ27flash_attention_fused_basicPK6__halfS1_S1_PS_iiiifE6smem_V;
	mad.lo.s32 	%r481, %r128, 144, %r480;
	shl.b32 	%r482, %r129, 1;
	add.s32 	%r483, %r481, %r482;
	add.s32 	%r484, %r129, %r21;
	mad.lo.s32 	%r485, %r130, %r188, %r484;
	mul.wide.s32 	%rd43, %r485, 2;
	add.s64 	%rd44, %rd3, %rd43;
	ld.global.nc.u16 	%rs41, [%rd44];
	st.shared.u16 	[%r483], %rs41;
$L__BB0_100:
	setp.gt.s32 	%p85, %r188, -1;
	add.s32 	%r131, %r127, %r2;
	div.s32 	%r132, %r131, %r188;
	mul.lo.s32 	%r486, %r132, %r188;
	sub.s32 	%r133, %r131, %r486;
	add.s32 	%r134, %r132, %r81;
	setp.lt.s32 	%p86, %r134, %r187;
	and.pred  	%p87, %p85, %p86;
	@%p87 bra 	$L__BB0_102;
	mov.f32 	%f70, 0f00000000;
	// begin inline asm
	{  cvt.rn.f16.f32 %rs42, %f70;}

	// end inline asm
	mov.u32 	%r487, _ZZ27flash_attention_fused_basicPK6__halfS1_S1_PS_iiiifE6smem_V;
	mad.lo.s32 	%r488, %r132, 144, %r487;
	shl.b32 	%r489, %r133, 1;
	add.s32 	%r490, %r488, %r489;
	st.shared.u16 	[%r490], %rs42;
	bra.uni 	$L__BB0_103;
$L__BB0_102:
	mov.u32 	%r491, _ZZ27flash_attention_fused_basicPK6__halfS1_S1_PS_iiiifE6smem_V;
	mad.lo.s32 	%r492, %r132, 144, %r491;
	shl.b32 	%r493, %r133, 1;
	add.s32 	%r494, %r492, %r493;
	add.s32 	%r495, %r133, %r21;
	mad.lo.s32 	%r496, %r134, %r188, %r495;
	mul.wide.s32 	%rd45, %r496, 2;
	add.s64 	%rd46, %rd3, %rd45;
	ld.global.nc.u16 	%rs43, [%rd46];
	st.shared.u16 	[%r494], %rs43;
$L__BB0_103:
	add.s32 	%r662, %r131, %r2;
	setp.lt.s32 	%p88, %r662, %r23;
	@%p88 bra 	$L__BB0_78;
$L__BB0_104:
	setp.lt.s32 	%p89, %r188, 1;
	bar.sync 	0;
	@%p89 bra 	$L__BB0_120;
	mov.u32 	%r665, %r659;
$L__BB0_106:
	setp.lt.u32 	%p95, %r58, 15;
	shr.u32 	%r137, %r665, 5;
	and.b32  	%r138, %r665, 31;
	mov.u32 	%r523, _ZZ27flash_attention_fused_basicPK6__halfS1_S1_PS_iiiifE6smem_Q;
	mad.lo.s32 	%r139, %r137, 144, %r523;
	mov.u32 	%r524, _ZZ27flash_attention_fused_basicPK6__halfS1_S1_PS_iiiifE6smem_K;
	mad.lo.s32 	%r140, %r138, 144, %r524;
	mov.f32 	%f316, 0f00000000;
	mov.b32 	%r668, 0;
	@%p95 bra 	$L__BB0_109;
	mov.f32 	%f316, 0f00000000;
	mov.b32 	%r666, 0;
$L__BB0_108:
	.pragma "nounroll";
	shl.b32 	%r526, %r666, 1;
	add.s32 	%r527, %r139, %r526;
	ld.shared.u16 	%rs44, [%r527];
	// begin inline asm
	{  cvt.f32.f16 %f74, %rs44;}

	// end inline asm
	add.s32 	%r528, %r140, %r526;
	ld.shared.u16 	%rs45, [%r528];
	// begin inline asm
	{  cvt.f32.f16 %f75, %rs45;}

	// end inline asm
	fma.rn.f32 	%f106, %f74, %f75, %f316;
	ld.shared.u16 	%rs46, [%r527+2];
	// begin inline asm
	{  cvt.f32.f16 %f76, %rs46;}

	// end inline asm
	ld.shared.u16 	%rs47, [%r528+2];
	// begin inline asm
	{  cvt.f32.f16 %f77, %rs47;}

	// end inline asm
	fma.rn.f32 	%f107, %f76, %f77, %f106;
	ld.shared.u16 	%rs48, [%r527+4];
	// begin inline asm
	{  cvt.f32.f16 %f78, %rs48;}

	// end inline asm
	ld.shared.u16 	%rs49, [%r528+4];
	// begin inline asm
	{  cvt.f32.f16 %f79, %rs49;}

	// end inline asm
	fma.rn.f32 	%f108, %f78, %f79, %f107;
	ld.shared.u16 	%rs50, [%r527+6];
	// begin inline asm
	{  cvt.f32.f16 %f80, %rs50;}

	// end inline asm
	ld.shared.u16 	%rs51, [%r528+6];
	// begin inline asm
	{  cvt.f32.f16 %f81, %rs51;}

	// end inline asm
	fma.rn.f32 	%f109, %f80, %f81, %f108;
	ld.shared.u16 	%rs52, [%r527+8];
	// begin inline asm
	{  cvt.f32.f16 %f82, %rs52;}

	// end inline asm
	ld.shared.u16 	%rs53, [%r528+8];
	// begin inline asm
	{  cvt.f32.f16 %f83, %rs53;}

	// end inline asm
	fma.rn.f32 	%f110, %f82, %f83, %f109;
	ld.shared.u16 	%rs54, [%r527+10];
	// begin inline asm
	{  cvt.f32.f16 %f84, %rs54;}

	// end inline asm
	ld.shared.u16 	%rs55, [%r528+10];
	// begin inline asm
	{  cvt.f32.f16 %f85, %rs55;}

	// end inline asm
	fma.rn.f32 	%f111, %f84, %f85, %f110;
	ld.shared.u16 	%rs56, [%r527+12];
	// begin inline asm
	{  cvt.f32.f16 %f86, %rs56;}

	// end inline asm
	ld.shared.u16 	%rs57, [%r528+12];
	// begin inline asm
	{  cvt.f32.f16 %f87, %rs57;}

	// end inline asm
	fma.rn.f32 	%f112, %f86, %f87, %f111;
	ld.shared.u16 	%rs58, [%r527+14];
	// begin inline asm
	{  cvt.f32.f16 %f88, %rs58;}

	// end inline asm
	ld.shared.u16 	%rs59, [%r528+14];
	// begin inline asm
	{  cvt.f32.f16 %f89, %rs59;}

	// end inline asm
	fma.rn.f32 	%f113, %f88, %f89, %f112;
	ld.shared.u16 	%rs60, [%r527+16];
	// begin inline asm
	{  cvt.f32.f16 %f90, %rs60;}

	// end inline asm
	ld.shared.u16 	%rs61, [%r528+16];
	// begin inline asm
	{  cvt.f32.f16 %f91, %rs61;}

	// end inline asm
	fma.rn.f32 	%f114, %f90, %f91, %f113;
	ld.shared.u16 	%rs62, [%r527+18];
	// begin inline asm
	{  cvt.f32.f16 %f92, %rs62;}

	// end inline asm
	ld.shared.u16 	%rs63, [%r528+18];
	// begin inline asm
	{  cvt.f32.f16 %f93, %rs63;}

	// end inline asm
	fma.rn.f32 	%f115, %f92, %f93, %f114;
	ld.shared.u16 	%rs64, [%r527+20];
	// begin inline asm
	{  cvt.f32.f16 %f94, %rs64;}

	// end inline asm
	ld.shared.u16 	%rs65, [%r528+20];
	// begin inline asm
	{  cvt.f32.f16 %f95, %rs65;}

	// end inline asm
	fma.rn.f32 	%f116, %f94, %f95, %f115;
	ld.shared.u16 	%rs66, [%r527+22];
	// begin inline asm
	{  cvt.f32.f16 %f96, %rs66;}

	// end inline asm
	ld.shared.u16 	%rs67, [%r528+22];
	// begin inline asm
	{  cvt.f32.f16 %f97, %rs67;}

	// end inline asm
	fma.rn.f32 	%f117, %f96, %f97, %f116;
	ld.shared.u16 	%rs68, [%r527+24];
	// begin inline asm
	{  cvt.f32.f16 %f98, %rs68;}

	// end inline asm
	ld.shared.u16 	%rs69, [%r528+24];
	// begin inline asm
	{  cvt.f32.f16 %f99, %rs69;}

	// end inline asm
	fma.rn.f32 	%f118, %f98, %f99, %f117;
	ld.shared.u16 	%rs70, [%r527+26];
	// begin inline asm
	{  cvt.f32.f16 %f100, %rs70;}

	// end inline asm
	ld.shared.u16 	%rs71, [%r528+26];
	// begin inline asm
	{  cvt.f32.f16 %f101, %rs71;}

	// end inline asm
	fma.rn.f32 	%f119, %f100, %f101, %f118;
	ld.shared.u16 	%rs72, [%r527+28];
	// begin inline asm
	{  cvt.f32.f16 %f102, %rs72;}

	// end inline asm
	ld.shared.u16 	%rs73, [%r528+28];
	// begin inline asm
	{  cvt.f32.f16 %f103, %rs73;}

	// end inline asm
	fma.rn.f32 	%f120, %f102, %f103, %f119;
	ld.shared.u16 	%rs74, [%r527+30];
	// begin inline asm
	{  cvt.f32.f16 %f104, %rs74;}

	// end inline asm
	ld.shared.u16 	%rs75, [%r528+30];
	// begin inline asm
	{  cvt.f32.f16 %f105, %rs75;}

	// end inline asm
	fma.rn.f32 	%f316, %f104, %f105, %f120;
	add.s32 	%r666, %r666, 16;
	setp.ne.s32 	%p96, %r666, %r68;
	mov.u32 	%r668, %r68;
	@%p96 bra 	$L__BB0_108;
$L__BB0_109:
	setp.eq.s32 	%p97, %r59, 0;
	@%p97 bra 	$L__BB0_119;
	add.s32 	%r529, %r59, -1;
	setp.lt.u32 	%p98, %r529, 7;
	@%p98 bra 	$L__BB0_112;
	shl.b32 	%r530, %r668, 1;
	add.s32 	%r531, %r139, %r530;
	ld.shared.u16 	%rs76, [%r531];
	// begin inline asm
	{  cvt.f32.f16 %f122, %rs76;}

	// end inline asm
	add.s32 	%r532, %r140, %r530;
	ld.shared.u16 	%rs77, [%r532];
	// begin inline asm
	{  cvt.f32.f16 %f123, %rs77;}

	// end inline asm
	fma.rn.f32 	%f138, %f122, %f123, %f316;
	ld.shared.u16 	%rs78, [%r531+2];
	// begin inline asm
	{  cvt.f32.f16 %f124, %rs78;}

	// end inline asm
	ld.shared.u16 	%rs79, [%r532+2];
	// begin inline asm
	{  cvt.f32.f16 %f125, %rs79;}

	// end inline asm
	fma.rn.f32 	%f139, %f124, %f125, %f138;
	ld.shared.u16 	%rs80, [%r531+4];
	// begin inline asm
	{  cvt.f32.f16 %f126, %rs80;}

	// end inline asm
	ld.shared.u16 	%rs81, [%r532+4];
	// begin inline asm
	{  cvt.f32.f16 %f127, %rs81;}

	// end inline asm
	fma.rn.f32 	%f140, %f126, %f127, %f139;
	ld.shared.u16 	%rs82, [%r531+6];
	// begin inline asm
	{  cvt.f32.f16 %f128, %rs82;}

	// end inline asm
	ld.shared.u16 	%rs83, [%r532+6];
	// begin inline asm
	{  cvt.f32.f16 %f129, %rs83;}

	// end inline asm
	fma.rn.f32 	%f141, %f128, %f129, %f140;
	ld.shared.u16 	%rs84, [%r531+8];
	// begin inline asm
	{  cvt.f32.f16 %f130, %rs84;}

	// end inline asm
	ld.shared.u16 	%rs85, [%r532+8];
	// begin inline asm
	{  cvt.f32.f16 %f131, %rs85;}

	// end inline asm
	fma.rn.f32 	%f142, %f130, %f131, %f141;
	ld.shared.u16 	%rs86, [%r531+10];
	// begin inline asm
	{  cvt.f32.f16 %f132, %rs86;}

	// end inline asm
	ld.shared.u16 	%rs87, [%r532+10];
	// begin inline asm
	{  cvt.f32.f16 %f133, %rs87;}

	// end inline asm
	fma.rn.f32 	%f143, %f132, %f133, %f142;
	ld.shared.u16 	%rs88, [%r531+12];
	// begin inline asm
	{  cvt.f32.f16 %f134, %rs88;}

	// end inline asm
	ld.shared.u16 	%rs89, [%r532+12];
	// begin inline asm
	{  cvt.f32.f16 %f135, %rs89;}

	// end inline asm
	fma.rn.f32 	%f144, %f134, %f135, %f143;
	ld.shared.u16 	%rs90, [%r531+14];
	// begin inline asm
	{  cvt.f32.f16 %f136, %rs90;}

	// end inline asm
	ld.shared.u16 	%rs91, [%r532+14];
	// begin inline asm
	{  cvt.f32.f16 %f137, %rs91;}

	// end inline asm
	fma.rn.f32 	%f316, %f136, %f137, %f144;
	add.s32 	%r668, %r668, 8;
$L__BB0_112:
	setp.eq.s32 	%p99, %r60, 0;
	@%p99 bra 	$L__BB0_119;
	add.s32 	%r533, %r60, -1;
	setp.lt.u32 	%p100, %r533, 3;
	@%p100 bra 	$L__BB0_115;
	shl.b32 	%r534, %r668, 1;
	add.s32 	%r535, %r139, %r534;
	ld.shared.u16 	%rs92, [%r535];
	// begin inline asm
	{  cvt.f32.f16 %f146, %rs92;}

	// end inline asm
	add.s32 	%r536, %r140, %r534;
	ld.shared.u16 	%rs93, [%r536];
	// begin inline asm
	{  cvt.f32.f16 %f147, %rs93;}

	// end inline asm
	fma.rn.f32 	%f154, %f146, %f147, %f316;
	ld.shared.u16 	%rs94, [%r535+2];
	// begin inline asm
	{  cvt.f32.f16 %f148, %rs94;}

	// end inline asm
	ld.shared.u16 	%rs95, [%r536+2];
	// begin inline asm
	{  cvt.f32.f16 %f149, %rs95;}

	// end inline asm
	fma.rn.f32 	%f155, %f148, %f149, %f154;
	ld.shared.u16 	%rs96, [%r535+4];
	// begin inline asm
	{  cvt.f32.f16 %f150, %rs96;}

	// end inline asm
	ld.shared.u16 	%rs97, [%r536+4];
	// begin inline asm
	{  cvt.f32.f16 %f151, %rs97;}

	// end inline asm
	fma.rn.f32 	%f156, %f150, %f151, %f155;
	ld.shared.u16 	%rs98, [%r535+6];
	// begin inline asm
	{  cvt.f32.f16 %f152, %rs98;}

	// end inline asm
	ld.shared.u16 	%rs99, [%r536+6];
	// begin inline asm
	{  cvt.f32.f16 %f153, %rs99;}

	// end inline asm
	fma.rn.f32 	%f316, %f152, %f153, %f156;
	add.s32 	%r668, %r668, 4;
$L__BB0_115:
	setp.eq.s32 	%p101, %r69, 0;
	@%p101 bra 	$L__BB0_119;
	setp.eq.s32 	%p102, %r69, 1;
	shl.b32 	%r537, %r668, 1;
	add.s32 	%r148, %r139, %r537;
	ld.shared.u16 	%rs100, [%r148];
	// begin inline asm
	{  cvt.f32.f16 %f157, %rs100;}

	// end inline asm
	add.s32 	%r149, %r140, %r537;
	ld.shared.u16 	%rs101, [%r149];
	// begin inline asm
	{  cvt.f32.f16 %f158, %rs101;}

	// end inline asm
	fma.rn.f32 	%f316, %f157, %f158, %f316;
	@%p102 bra 	$L__BB0_119;
	setp.eq.s32 	%p103, %r69, 2;
	ld.shared.u16 	%rs102, [%r148+2];
	// begin inline asm
	{  cvt.f32.f16 %f159, %rs102;}

	// end inline asm
	ld.shared.u16 	%rs103, [%r149+2];
	// begin inline asm
	{  cvt.f32.f16 %f160, %rs103;}

	// end inline asm
	fma.rn.f32 	%f316, %f159, %f160, %f316;
	@%p103 bra 	$L__BB0_119;
	ld.shared.u16 	%rs104, [%r148+4];
	// begin inline asm
	{  cvt.f32.f16 %f161, %rs104;}

	// end inline asm
	ld.shared.u16 	%rs105, [%r149+4];
	// begin inline asm
	{  cvt.f32.f16 %f162, %rs105;}

	// end inline asm
	fma.rn.f32 	%f316, %f161, %f162, %f316;
$L__BB0_119:
	mul.f32 	%f163, %f51, %f316;
	shl.b32 	%r538, %r137, 7;
	mov.u32 	%r539, _ZZ27flash_attention_fused_basicPK6__halfS1_S1_PS_iiiifE6smem_S;
	add.s32 	%r540, %r539, %r538;
	shl.b32 	%r541, %r138, 2;
	add.s32 	%r542, %r540, %r541;
	st.shared.f32 	[%r542], %f163;
	add.s32 	%r665, %r665, %r2;
	setp.lt.u32 	%p104, %r665, 1024;
	@%p104 bra 	$L__BB0_106;
	bra.uni 	$L__BB0_127;
$L__BB0_120:
	setp.eq.s32 	%p90, %r64, 3;
	mov.u32 	%r670, %r659;
	@%p90 bra 	$L__BB0_124;
	setp.eq.s32 	%p91, %r64, 0;
	st.shared.f32 	[%r65], %f1;
	mov.u32 	%r670, %r3;
	@%p91 bra 	$L__BB0_124;
	setp.eq.s32 	%p92, %r64, 1;
	st.shared.f32 	[%r66], %f1;
	mov.u32 	%r670, %r62;
	@%p92 bra 	$L__BB0_124;
	st.shared.f32 	[%r67], %f1;
	mov.u32 	%r670, %r63;
$L__BB0_124:
	setp.lt.u32 	%p93, %r57, 3;
	@%p93 bra 	$L__BB0_127;
	shl.b32 	%r497, %r2, 1;
	add.s32 	%r673, %r497, %r670;
	mad.lo.s32 	%r672, %r2, 3, %r670;
	add.s32 	%r671, %r2, %r670;
$L__BB0_126:
	shl.b32 	%r498, %r670, 2;
	and.b32  	%r499, %r498, -128;
	mov.u32 	%r500, _ZZ27flash_attention_fused_basicPK6__halfS1_S1_PS_iiiifE6smem_S;
	add.s32 	%r501, %r500, %r499;
	and.b32  	%r502, %r498, 124;
	add.s32 	%r503, %r501, %r502;
	st.shared.f32 	[%r503], %f1;
	add.s32 	%r504, %r670, %r2;
	shl.b32 	%r505, %r671, 2;
	and.b32  	%r506, %r505, -128;
	add.s32 	%r507, %r500, %r506;
	and.b32  	%r508, %r505, 124;
	add.s32 	%r509, %r507, %r508;
	st.shared.f32 	[%r509], %f1;
	add.s32 	%r510, %r504, %r2;
	shl.b32 	%r511, %r673, 2;
	and.b32  	%r512, %r511, -128;
	add.s32 	%r513, %r500, %r512;
	and.b32  	%r514, %r511, 124;
	add.s32 	%r515, %r513, %r514;
	st.shared.f32 	[%r515], %f1;
	add.s32 	%r516, %r510, %r2;
	shl.b32 	%r517, %r672, 2;
	and.b32  	%r518, %r517, -128;
	add.s32 	%r519, %r500, %r518;
	and.b32  	%r520, %r517, 124;
	add.s32 	%r521, %r519, %r520;
	st.shared.f32 	[%r521], %f1;
	add.s32 	%r670, %r516, %r2;
	add.s32 	%r673, %r673, %r70;
	add.s32 	%r672, %r672, %r70;
	add.s32 	%r671, %r671, %r70;
	setp.lt.u32 	%p94, %r670, 1024;
	@%p94 bra 	$L__BB0_126;
$L__BB0_127:
	bar.sync 	0;
	mov.u32 	%r675, %r54;
$L__BB0_128:
	setp.ge.s32 	%p105, %r52, %r188;
	shl.b32 	%r543, %r675, 7;
	add.s32 	%r164, %r55, %r543;
	ld.shared.f32 	%f16, [%r164];
	max.f32 	%f164, %f16, 0fFF800000;
	mov.b32 	%r544, %f164;
	shfl.sync.down.b32	%r545|%p106, %r544, 16, 31, -1;
	mov.b32 	%f165, %r545;
	max.f32 	%f166, %f164, %f165;
	mov.b32 	%r546, %f166;
	shfl.sync.down.b32	%r547|%p107, %r546, 8, 31, -1;
	mov.b32 	%f167, %r547;
	max.f32 	%f168, %f166, %f167;
	mov.b32 	%r548, %f168;
	shfl.sync.down.b32	%r549|%p108, %r548, 4, 31, -1;
	mov.b32 	%f169, %r549;
	max.f32 	%f170, %f168, %f169;
	mov.b32 	%r550, %f170;
	shfl.sync.down.b32	%r551|%p109, %r550, 2, 31, -1;
	mov.b32 	%f171, %r551;
	max.f32 	%f172, %f170, %f171;
	mov.b32 	%r552, %f172;
	shfl.sync.down.b32	%r553|%p110, %r552, 1, 31, -1;
	mov.b32 	%f173, %r553;
	max.f32 	%f174, %f172, %f173;
	mov.b32 	%r554, %f174;
	shfl.sync.idx.b32	%r555|%p111, %r554, 0, 31, -1;
	mov.b32 	%f175, %r555;
	shl.b32 	%r556, %r675, 2;
	mov.u32 	%r557, _ZZ27flash_attention_fused_basicPK6__halfS1_S1_PS_iiiifE6smem_m;
	add.s32 	%r165, %r557, %r556;
	ld.shared.f32 	%f176, [%r165];
	max.f32 	%f17, %f176, %f175;
	sub.f32 	%f177, %f176, %f17;
	fma.rn.f32 	%f178, %f177, 0f3BBB989D, 0f3F000000;
	cvt.sat.f32.f32 	%f179, %f178;
	mov.f32 	%f180, 0f4B400001;
	mov.f32 	%f181, 0f437C0000;
	fma.rm.f32 	%f182, %f179, %f181, %f180;
	add.f32 	%f183, %f182, 0fCB40007F;
	neg.f32 	%f184, %f183;
	fma.rn.f32 	%f185, %f177, 0f3FB8AA3B, %f184;
	fma.rn.f32 	%f186, %f177, 0f32A57060, %f185;
	mov.b32 	%r558, %f182;
	shl.b32 	%r559, %r558, 23;
	mov.b32 	%f187, %r559;
	ex2.approx.ftz.f32 	%f188, %f186;
	mul.f32 	%f18, %f188, %f187;
	mov.u32 	%r560, _ZZ27flash_attention_fused_basicPK6__halfS1_S1_PS_iiiifE6smem_O;
	mad.lo.s32 	%r166, %r675, 288, %r560;
	@%p105 bra 	$L__BB0_131;
	mov.u32 	%r676, %r52;
$L__BB0_130:
	shl.b32 	%r561, %r676, 2;
	add.s32 	%r562, %r166, %r561;
	ld.shared.f32 	%f189, [%r562];
	mul.f32 	%f190, %f18, %f189;
	st.shared.f32 	[%r562], %f190;
	add.s32 	%r676, %r676, 32;
	setp.lt.s32 	%p112, %r676, %r188;
	@%p112 bra 	$L__BB0_130;
$L__BB0_131:
	setp.ge.s32 	%p113, %r52, %r188;
	sub.f32 	%f191, %f16, %f17;
	fma.rn.f32 	%f192, %f191, 0f3BBB989D, 0f3F000000;
	cvt.sat.f32.f32 	%f193, %f192;
	mov.f32 	%f194, 0f4B400001;
	mov.f32 	%f195, 0f437C0000;
	fma.rm.f32 	%f196, %f193, %f195, %f194;
	add.f32 	%f197, %f196, 0fCB40007F;
	neg.f32 	%f198, %f197;
	fma.rn.f32 	%f199, %f191, 0f3FB8AA3B, %f198;
	fma.rn.f32 	%f200, %f191, 0f32A57060, %f199;
	mov.b32 	%r563, %f196;
	shl.b32 	%r564, %r563, 23;
	mov.b32 	%f201, %r564;
	ex2.approx.ftz.f32 	%f202, %f200;
	mul.f32 	%f203, %f202, %f201;
	st.shared.f32 	[%r164], %f203;
	add.f32 	%f204, %f203, 0f00000000;
	mov.b32 	%r565, %f204;
	shfl.sync.down.b32	%r566|%p114, %r565, 16, 31, -1;
	mov.b32 	%f205, %r566;
	add.f32 	%f206, %f204, %f205;
	mov.b32 	%r567, %f206;
	shfl.sync.down.b32	%r568|%p115, %r567, 8, 31, -1;
	mov.b32 	%f207, %r568;
	add.f32 	%f208, %f206, %f207;
	mov.b32 	%r569, %f208;
	shfl.sync.down.b32	%r570|%p116, %r569, 4, 31, -1;
	mov.b32 	%f209, %r570;
	add.f32 	%f210, %f208, %f209;
	mov.b32 	%r571, %f210;
	shfl.sync.down.b32	%r572|%p117, %r571, 2, 31, -1;
	mov.b32 	%f211, %r572;
	add.f32 	%f212, %f210, %f211;
	mov.b32 	%r573, %f212;
	shfl.sync.down.b32	%r574|%p118, %r573, 1, 31, -1;
	mov.b32 	%f213, %r574;
	add.f32 	%f214, %f212, %f213;
	mov.b32 	%r575, %f214;
	shfl.sync.idx.b32	%r169|%p119, %r575, 0, 31, -1;
	@%p113 bra 	$L__BB0_134;
	shl.b32 	%r576, %r675, 7;
	mov.u32 	%r577, _ZZ27flash_attention_fused_basicPK6__halfS1_S1_PS_iiiifE6smem_S;
	add.s32 	%r578, %r577, %r576;
	ld.shared.f32 	%f19, [%r578];
	ld.shared.f32 	%f20, [%r578+4];
	ld.shared.f32 	%f21, [%r578+8];
	ld.shared.f32 	%f22, [%r578+12];
	ld.shared.f32 	%f23, [%r578+16];
	ld.shared.f32 	%f24, [%r578+20];
	ld.shared.f32 	%f25, [%r578+24];
	ld.shared.f32 	%f26, [%r578+28];
	ld.shared.f32 	%f27, [%r578+32];
	ld.shared.f32 	%f28, [%r578+36];
	ld.shared.f32 	%f29, [%r578+40];
	ld.shared.f32 	%f30, [%r578+44];
	ld.shared.f32 	%f31, [%r578+48];
	ld.shared.f32 	%f32, [%r578+52];
	ld.shared.f32 	%f33, [%r578+56];
	ld.shared.f32 	%f34, [%r578+60];
	ld.shared.f32 	%f35, [%r578+64];
	ld.shared.f32 	%f36, [%r578+68];
	ld.shared.f32 	%f37, [%r578+72];
	ld.shared.f32 	%f38, [%r578+76];
	ld.shared.f32 	%f39, [%r578+80];
	ld.shared.f32 	%f40, [%r578+84];
	ld.shared.f32 	%f41, [%r578+88];
	ld.shared.f32 	%f42, [%r578+92];
	ld.shared.f32 	%f43, [%r578+96];
	ld.shared.f32 	%f44, [%r578+100];
	ld.shared.f32 	%f45, [%r578+104];
	ld.shared.f32 	%f46, [%r578+108];
	ld.shared.f32 	%f47, [%r578+112];
	ld.shared.f32 	%f48, [%r578+116];
	ld.shared.f32 	%f49, [%r578+120];
	ld.shared.f32 	%f50, [%r578+124];
	mov.u32 	%r677, %r52;
$L__BB0_133:
	shl.b32 	%r579, %r677, 1;
	mov.u32 	%r580, _ZZ27flash_attention_fused_basicPK6__halfS1_S1_PS_iiiifE6smem_V;
	add.s32 	%r581, %r580, %r579;
	ld.shared.u16 	%rs106, [%r581];
	// begin inline asm
	{  cvt.f32.f16 %f215, %rs106;}

	// end inline asm
	fma.rn.f32 	%f247, %f19, %f215, 0f00000000;
	ld.shared.u16 	%rs107, [%r581+144];
	// begin inline asm
	{  cvt.f32.f16 %f216, %rs107;}

	// end inline asm
	fma.rn.f32 	%f248, %f20, %f216, %f247;
	ld.shared.u16 	%rs108, [%r581+288];
	// begin inline asm
	{  cvt.f32.f16 %f217, %rs108;}

	// end inline asm
	fma.rn.f32 	%f249, %f21, %f217, %f248;
	ld.shared.u16 	%rs109, [%r581+432];
	// begin inline asm
	{  cvt.f32.f16 %f218, %rs109;}

	// end inline asm
	fma.rn.f32 	%f250, %f22, %f218, %f249;
	ld.shared.u16 	%rs110, [%r581+576];
	// begin inline asm
	{  cvt.f32.f16 %f219, %rs110;}

	// end inline asm
	fma.rn.f32 	%f251, %f23, %f219, %f250;
	ld.shared.u16 	%rs111, [%r581+720];
	// begin inline asm
	{  cvt.f32.f16 %f220, %rs111;}

	// end inline asm
	fma.rn.f32 	%f252, %f24, %f220, %f251;
	ld.shared.u16 	%rs112, [%r581+864];
	// begin inline asm
	{  cvt.f32.f16 %f221, %rs112;}

	// end inline asm
	fma.rn.f32 	%f253, %f25, %f221, %f252;
	ld.shared.u16 	%rs113, [%r581+1008];
	// begin inline asm
	{  cvt.f32.f16 %f222, %rs113;}

	// end inline asm
	fma.rn.f32 	%f254, %f26, %f222, %f253;
	ld.shared.u16 	%rs114, [%r581+1152];
	// begin inline asm
	{  cvt.f32.f16 %f223, %rs114;}

	// end inline asm
	fma.rn.f32 	%f255, %f27, %f223, %f254;
	ld.shared.u16 	%rs115, [%r581+1296];
	// begin inline asm
	{  cvt.f32.f16 %f224, %rs115;}

	// end inline asm
	fma.rn.f32 	%f256, %f28, %f224, %f255;
	ld.shared.u16 	%rs116, [%r581+1440];
	// begin inline asm
	{  cvt.f32.f16 %f225, %rs116;}

	// end inline asm
	fma.rn.f32 	%f257, %f29, %f225, %f256;
	ld.shared.u16 	%rs117, [%r581+1584];
	// begin inline asm
	{  cvt.f32.f16 %f226, %rs117;}

	// end inline asm
	fma.rn.f32 	%f258, %f30, %f226, %f257;
	ld.shared.u16 	%rs118, [%r581+1728];
	// begin inline asm
	{  cvt.f32.f16 %f227, %rs118;}

	// end inline asm
	fma.rn.f32 	%f259, %f31, %f227, %f258;
	ld.shared.u16 	%rs119, [%r581+1872];
	// begin inline asm
	{  cvt.f32.f16 %f228, %rs119;}

	// end inline asm
	fma.rn.f32 	%f260, %f32, %f228, %f259;
	ld.shared.u16 	%rs120, [%r581+2016];
	// begin inline asm
	{  cvt.f32.f16 %f229, %rs120;}

	// end inline asm
	fma.rn.f32 	%f261, %f33, %f229, %f260;
	ld.shared.u16 	%rs121, [%r581+2160];
	// begin inline asm
	{  cvt.f32.f16 %f230, %rs121;}

	// end inline asm
	fma.rn.f32 	%f262, %f34, %f230, %f261;
	ld.shared.u16 	%rs122, [%r581+2304];
	// begin inline asm
	{  cvt.f32.f16 %f231, %rs122;}

	// end inline asm
	fma.rn.f32 	%f263, %f35, %f231, %f262;
	ld.shared.u16 	%rs123, [%r581+2448];
	// begin inline asm
	{  cvt.f32.f16 %f232, %rs123;}

	// end inline asm
	fma.rn.f32 	%f264, %f36, %f232, %f263;
	ld.shared.u16 	%rs124, [%r581+2592];
	// begin inline asm
	{  cvt.f32.f16 %f233, %rs124;}

	// end inline asm
	fma.rn.f32 	%f265, %f37, %f233, %f264;
	ld.shared.u16 	%rs125, [%r581+2736];
	// begin inline asm
	{  cvt.f32.f16 %f234, %rs125;}

	// end inline asm
	fma.rn.f32 	%f266, %f38, %f234, %f265;
	ld.shared.u16 	%rs126, [%r581+2880];
	// begin inline asm
	{  cvt.f32.f16 %f235, %rs126;}

	// end inline asm
	fma.rn.f32 	%f267, %f39, %f235, %f266;
	ld.shared.u16 	%rs127, [%r581+3024];
	// begin inline asm
	{  cvt.f32.f16 %f236, %rs127;}

	// end inline asm
	fma.rn.f32 	%f268, %f40, %f236, %f267;
	ld.shared.u16 	%rs128, [%r581+3168];
	// begin inline asm
	{  cvt.f32.f16 %f237, %rs128;}

	// end inline asm
	fma.rn.f32 	%f269, %f41, %f237, %f268;
	ld.shared.u16 	%rs129, [%r581+3312];
	// begin inline asm
	{  cvt.f32.f16 %f238, %rs129;}

	// end inline asm
	fma.rn.f32 	%f270, %f42, %f238, %f269;
	ld.shared.u16 	%rs130, [%r581+3456];
	// begin inline asm
	{  cvt.f32.f16 %f239, %rs130;}

	// end inline asm
	fma.rn.f32 	%f271, %f43, %f239, %f270;
	ld.shared.u16 	%rs131, [%r581+3600];
	// begin inline asm
	{  cvt.f32.f16 %f240, %rs131;}

	// end inline asm
	fma.rn.f32 	%f272, %f44, %f240, %f271;
	ld.shared.u16 	%rs132, [%r581+3744];
	// begin inline asm
	{  cvt.f32.f16 %f241, %rs132;}

	// end inline asm
	fma.rn.f32 	%f273, %f45, %f241, %f272;
	ld.shared.u16 	%rs133, [%r581+3888];
	// begin inline asm
	{  cvt.f32.f16 %f242, %rs133;}

	// end inline asm
	fma.rn.f32 	%f274, %f46, %f242, %f273;
	ld.shared.u16 	%rs134, [%r581+4032];
	// begin inline asm
	{  cvt.f32.f16 %f243, %rs134;}

	// end inline asm
	fma.rn.f32 	%f275, %f47, %f243, %f274;
	ld.shared.u16 	%rs135, [%r581+4176];
	// begin inline asm
	{  cvt.f32.f16 %f244, %rs135;}

	// end inline asm
	fma.rn.f32 	%f276, %f48, %f244, %f275;
	ld.shared.u16 	%rs136, [%r581+4320];
	// begin inline asm
	{  cvt.f32.f16 %f245, %rs136;}

	// end inline asm
	fma.rn.f32 	%f277, %f49, %f245, %f276;
	ld.shared.u16 	%rs137, [%r581+4464];
	// begin inline asm
	{  cvt.f32.f16 %f246, %rs137;}

	// end inline asm
	fma.rn.f32 	%f278, %f50, %f246, %f277;
	shl.b32 	%r582, %r677, 2;
	add.s32 	%r583, %r166, %r582;
	ld.shared.f32 	%f279, [%r583];
	add.f32 	%f280, %f278, %f279;
	st.shared.f32 	[%r583], %f280;
	add.s32 	%r677, %r677, 32;
	setp.lt.s32 	%p120, %r677, %r188;
	@%p120 bra 	$L__BB0_133;
$L__BB0_134:
	setp.ne.s32 	%p121, %r52, 0;
	@%p121 bra 	$L__BB0_136;
	shl.b32 	%r584, %r675, 2;
	mov.u32 	%r585, _ZZ27flash_attention_fused_basicPK6__halfS1_S1_PS_iiiifE6smem_l;
	add.s32 	%r586, %r585, %r584;
	ld.shared.f32 	%f281, [%r586];
	mov.b32 	%f282, %r169;
	fma.rn.f32 	%f283, %f18, %f281, %f282;
	st.shared.f32 	[%r586], %f283;
	st.shared.f32 	[%r165], %f17;
$L__BB0_136:
	add.s32 	%r675, %r675, %r53;
	setp.lt.u32 	%p122, %r675, 32;
	@%p122 bra 	$L__BB0_128;
	bar.sync 	0;
	add.s32 	%r660, %r660, 1;
	setp.eq.s32 	%p123, %r660, %r51;
	@%p123 bra 	$L__BB0_38;
	bra.uni 	$L__BB0_34;
$L__BB0_138:
	shr.u32 	%r198, %r647, 6;
	mov.u32 	%r199, _ZZ27flash_attention_fused_basicPK6__halfS1_S1_PS_iiiifE6smem_O;
	mad.lo.s32 	%r200, %r198, 288, %r199;
	shl.b32 	%r201, %r647, 2;
	and.b32  	%r202, %r201, 252;
	add.s32 	%r203, %r200, %r202;
	mov.b32 	%r204, 0;
	st.shared.u32 	[%r203], %r204;
	add.s32 	%r205, %r647, %r2;
	shr.u32 	%r206, %r205, 6;
	mad.lo.s32 	%r207, %r206, 288, %r199;
	shl.b32 	%r208, %r205, 2;
	and.b32  	%r209, %r208, 252;
	add.s32 	%r210, %r207, %r209;
	st.shared.u32 	[%r210], %r204;
	add.s32 	%r211, %r205, %r2;
	shr.u32 	%r212, %r211, 6;
	mad.lo.s32 	%r213, %r212, 288, %r199;
	shl.b32 	%r214, %r211, 2;
	and.b32  	%r215, %r214, 252;
	add.s32 	%r216, %r213, %r215;
	st.shared.u32 	[%r216], %r204;
	add.s32 	%r217, %r211, %r2;
	shr.u32 	%r218, %r217, 6;
	mad.lo.s32 	%r219, %r218, 288, %r199;
	shl.b32 	%r220, %r217, 2;
	and.b32  	%r221, %r220, 252;
	add.s32 	%r222, %r219, %r221;
	st.shared.u32 	[%r222], %r204;
	add.s32 	%r647, %r217, %r2;
	setp.lt.u32 	%p4, %r647, 2048;
	@%p4 bra 	$L__BB0_138;
	bra.uni 	$L__BB0_4;

}


// ===== COMPILED SASS (sm_100) =====

	.target	sm_100

	.elftype	@"ET_EXEC"


//--------------------- .note.nv.tkinfo           --------------------------
	.section	.note.nv.tkinfo,"",@"SHT_NOTE"
	.sectionflags	@"SHF_NOTE_NV_TKINFO"
	.tkinfo
        /*0018*/ 	.word	0x00000002
        /*0030*/ 	.string	""
        /*0030*/ 	.string	"ptxas"
        /*0030*/ 	.string	"Cuda compilation tools, release 13.0, V13.0.88"
        /*0030*/ 	.string	"Build cuda_13.0.r13.0/compiler.36424714_0"
        /*0030*/ 	.string	"-arch sm_100 -m 64 "



//--------------------- .note.nv.cuinfo           --------------------------
	.section	.note.nv.cuinfo,"",@"SHT_NOTE"
	.sectionflags	@"SHF_NOTE_NV_CUINFO"
        /*0018*/ 	.short	0x0002
        /*001a*/ 	.short	0x0064
        /*001c*/ 	.short	0x0082
	.zero		2


//--------------------- .nv.info                  --------------------------
	.section	.nv.info,"",@"SHT_CUDA_INFO"
	.align	4


	//----- nvinfo : EIATTR_REGCOUNT
	.align		4
        /*0000*/ 	.byte	0x04, 0x2f
        /*0002*/ 	.short	(.L_1 - .L_0)
	.align		4
.L_0:
        /*0004*/ 	.word	index@(_Z27flash_attention_fused_basicPK6__halfS1_S1_PS_iiiif)
        /*0008*/ 	.word	0x00000046


	//----- nvinfo : EIATTR_FRAME_SIZE
	.align		4
.L_1:
        /*000c*/ 	.byte	0x04, 0x11
        /*000e*/ 	.short	(.L_3 - .L_2)
	.align		4
.L_2:
        /*0010*/ 	.word	index@($__internal_1_$__cuda_sm20_rcp_rn_f32_slowpath)
        /*0014*/ 	.word	0x00000000


	//----- nvinfo : EIATTR_FRAME_SIZE
	.align		4
.L_3:
        /*0018*/ 	.byte	0x04, 0x11
        /*001a*/ 	.short	(.L_5 - .L_4)
	.align		4
.L_4:
        /*001c*/ 	.word	index@($__internal_0_$__cuda_sm20_div_u16)
        /*0020*/ 	.word	0x00000000


	//----- nvinfo : EIATTR_FRAME_SIZE
	.align		4
.L_5:
        /*0024*/ 	.byte	0x04, 0x11
        /*0026*/ 	.short	(.L_7 - .L_6)
	.align		4
.L_6:
        /*0028*/ 	.word	index@(_Z27flash_attention_fused_basicPK6__halfS1_S1_PS_iiiif)
        /*002c*/ 	.word	0x00000000


	//----- nvinfo : EIATTR_MIN_STACK_SIZE
	.align		4
.L_7:
        /*0030*/ 	.byte	0x04, 0x12
        /*0032*/ 	.short	(.L_9 - .L_8)
	.align		4
.L_8:
        /*0034*/ 	.word	index@(_Z27flash_attention_fused_basicPK6__halfS1_S1_PS_iiiif)
        /*0038*/ 	.word	0x00000000
.L_9:


//--------------------- .nv.compat                --------------------------
	.section	.nv.compat,"",@"SHT_CUDA_COMPAT_INFO"
	.align	4
        /*0000*/ 	.byte	0x02, 0x09, 0x00, 0x00, 0x02, 0x02, 0x01, 0x00, 0x02, 0x05, 0x05, 0x00, 0x03, 0x07, 0x01, 0x01
        /*0010*/ 	.byte	0x02, 0x03, 0x00, 0x00, 0x02, 0x06, 0x01, 0x00, 0x04, 0x0b, 0x08, 0x00, 0x01, 0x00, 0x00, 0x00
        /*0020*/ 	.byte	0x00, 0x00, 0x00, 0x00


//--------------------- .nv.info._Z27flash_attention_fused_basicPK6__halfS1_S1_PS_iiiif --------------------------
	.section	.nv.info._Z27flash_attention_fused_basicPK6__halfS1_S1_PS_iiiif,"",@"SHT_CUDA_INFO"
	.sectionflags	@""
	.align	4


	//----- nvinfo : EIATTR_CUDA_API_VERSION
	.align		4
        /*0000*/ 	.byte	0x04, 0x37
        /*0002*/ 	.short	(.L_11 - .L_10)
.L_10:
        /*0004*/ 	.word	0x00000082


	//----- nvinfo : EIATTR_KPARAM_INFO
	.align		4
.L_11:
        /*0008*/ 	.byte	0x04, 0x17
        /*000a*/ 	.short	(.L_13 - .L_12)
.L_12:
        /*000c*/ 	.word	0x00000000
        /*0010*/ 	.short	0x0008
        /*0012*/ 	.short	0x0030
        /*0014*/ 	.byte	0x00, 0xf0, 0x11, 0x00


	//----- nvinfo : EIATTR_KPARAM_INFO
	.align		4
.L_13:
        /*0018*/ 	.byte	0x04, 0x17
        /*001a*/ 	.short	(.L_15 - .L_14)
.L_14:
        /*001c*/ 	.word	0x00000000
        /*0020*/ 	.short	0x0007
        /*0022*/ 	.short	0x002c
        /*0024*/ 	.byte	0x00, 0xf0, 0x11, 0x00


	//----- nvinfo : EIATTR_KPARAM_INFO
	.align		4
.L_15:
        /*0028*/ 	.byte	0x04, 0x17
        /*002a*/ 	.short	(.L_17 - .L_16)
.L_16:
        /*002c*/ 	.word	0x00000000
        /*0030*/ 	.short	0x0006
        /*0032*/ 	.short	0x0028
        /*0034*/ 	.byte	0x00, 0xf0, 0x11, 0x00


	//----- nvinfo : EIATTR_KPARAM_INFO
	.align		4
.L_17:
        /*0038*/ 	.byte	0x04, 0x17
        /*003a*/ 	.short	(.L_19 - .L_18)
.L_18:
        /*003c*/ 	.word	0x00000000
        /*0040*/ 	.short	0x0005
        /*0042*/ 	.short	0x0024
        /*0044*/ 	.byte	0x00, 0xf0, 0x11, 0x00


	//----- nvinfo : EIATTR_KPARAM_INFO
	.align		4
.L_19:
        /*0048*/ 	.byte	0x04, 0x17
        /*004a*/ 	.short	(.L_21 - .L_20)
.L_20:
        /*004c*/ 	.word	0x00000000
        /*0050*/ 	.short	0x0004
        /*0052*/ 	.short	0x0020
        /*0054*/ 	.byte	0x00, 0xf0, 0x11, 0x00


	//----- nvinfo : EIATTR_KPARAM_INFO
	.align		4
.L_21:
        /*0058*/ 	.byte	0x04, 0x17
        /*005a*/ 	.short	(.L_23 - .L_22)
.L_22:
        /*005c*/ 	.word	0x00000000
        /*0060*/ 	.short	0x0003
        /*0062*/ 	.short	0x0018
        /*0064*/ 	.byte	0x00, 0xf5, 0x21, 0x00


	//----- nvinfo : EIATTR_KPARAM_INFO
	.align		4
.L_23:
        /*0068*/ 	.byte	0x04, 0x17
        /*006a*/ 	.short	(.L_25 - .L_24)
.L_24:
        /*006c*/ 	.word	0x00000000
        /*0070*/ 	.short	0x0002
        /*0072*/ 	.short	0x0010
        /*0074*/ 	.byte	0x00, 0xf5, 0x21, 0x00


	//----- nvinfo : EIATTR_KPARAM_INFO
	.align		4
.L_25:
        /*0078*/ 	.byte	0x04, 0x17
        /*007a*/ 	.short	(.L_27 - .L_26)
.L_26:
        /*007c*/ 	.word	0x00000000
        /*0080*/ 	.short	0x0001
        /*0082*/ 	.short	0x0008
        /*0084*/ 	.byte	0x00, 0xf5, 0x21, 0x00


	//----- nvinfo : EIATTR_KPARAM_INFO
	.align		4
.L_27:
        /*0088*/ 	.byte	0x04, 0x17
        /*008a*/ 	.short	(.L_29 - .L_28)
.L_28:
        /*008c*/ 	.word	0x00000000
        /*0090*/ 	.short	0x0000
        /*0092*/ 	.short	0x0000
        /*0094*/ 	.byte	0x00, 0xf5, 0x21, 0x00


	//----- nvinfo : EIATTR_SPARSE_MMA_MASK
	.align		4
.L_29:
        /*0098*/ 	.byte	0x03, 0x50
        /*009a*/ 	.short	0x0000


	//----- nvinfo : EIATTR_MAXREG_COUNT
	.align		4
        /*009c*/ 	.byte	0x03, 0x1b
        /*009e*/ 	.short	0x00ff


	//----- nvinfo : EIATTR_NUM_BARRIERS
	.align		4
        /*00a0*/ 	.byte	0x02, 0x4c
        /*00a2*/ 	.byte	0x01
	.zero		1


	//----- nvinfo : EIATTR_MERCURY_ISA_VERSION
	.align		4
        /*00a4*/ 	.byte	0x03, 0x5f
        /*00a6*/ 	.short	0x0101


	//----- nvinfo : EIATTR_COOP_GROUP_MASK_REGIDS
	.align		4
        /*00a8*/ 	.byte	0x04, 0x29
        /*00aa*/ 	.short	(.L_31 - .L_30)


	//   ....[0]....
.L_30:
        /*00ac*/ 	.word	0xffffffff


	//   ....[1]....
        /*00b0*/ 	.word	0xffffffff


	//   ....[2]....
        /*00b4*/ 	.word	0xffffffff


	//   ....[3]....
        /*00b8*/ 	.word	0xffffffff


	//   ....[4]....
        /*00bc*/ 	.word	0xffffffff


	//   ....[5]....
        /*00c0*/ 	.word	0xffffffff


	//   ....[6]....
        /*00c4*/ 	.word	0xffffffff


	//   ....[7]....
        /*00c8*/ 	.word	0xffffffff


	//   ....[8]....
        /*00cc*/ 	.word	0xffffffff


	//   ....[9]....
        /*00d0*/ 	.word	0xffffffff


	//   ....[10]....
        /*00d4*/ 	.word	0xffffffff


	//   ....[11]....
        /*00d8*/ 	.word	0xffffffff


	//   ....[12]....
        /*00dc*/ 	.word	0x0500000b


	//   ....[13]....
        /*00e0*/ 	.word	0x0500000b


	//   ....[14]....
        /*00e4*/ 	.word	0x0500000b


	//   ....[15]....
        /*00e8*/ 	.word	0x0500000b


	//   ....[16]....
        /*00ec*/ 	.word	0x0500000b


	//   ....[17]....
        /*00f0*/ 	.word	0x0500000b


	//   ....[18]....
        /*00f4*/ 	.word	0x0500000b


	//   ....[19]....
        /*00f8*/ 	.word	0x0500000b


	//   ....[20]....
        /*00fc*/ 	.word	0x0500000b


	//   ....[21]....
        /*0100*/ 	.word	0x0500000b


	//   ....[22]....
        /*0104*/ 	.word	0x0500000b


	//   ....[23]....
        /*0108*/ 	.word	0x0500000b


	//----- nvinfo : EIATTR_COOP_GROUP_INSTR_OFFSETS
	.align		4
.L_31:
        /*010c*/ 	.byte	0x04, 0x28
        /*010e*/ 	.short	(.L_33 - .L_32)


	//   ....[0]....
.L_32:
        /*0110*/ 	.word	0x000050f0


	//   ....[1]....
        /*0114*/ 	.word	0x00005110


	//   ....[2]....
        /*0118*/ 	.word	0x00005130


	//   ....[3]....
        /*011c*/ 	.word	0x00005150


	//   ....[4]....
        /*0120*/ 	.word	0x00005170


	//   ....[5]....
        /*0124*/ 	.word	0x00005190


	//   ....[6]....
        /*0128*/ 	.word	0x00005480


	//   ....[7]....
        /*012c*/ 	.word	0x000054a0


	//   ....[8]....
        /*0130*/ 	.word	0x000054c0


	//   ....[9]....
        /*0134*/ 	.word	0x000054e0


	//   ....[10]....
        /*0138*/ 	.word	0x00005500


	//   ....[11]....
        /*013c*/ 	.word	0x00005520


	//   ....[12]....
        /*0140*/ 	.word	0x00007740


	//   ....[13]....
        /*0144*/ 	.word	0x000077e0


	//   ....[14]....
        /*0148*/ 	.word	0x00007860


	//   ....[15]....
        /*014c*/ 	.word	0x000078e0


	//   ....[16]....
        /*0150*/ 	.word	0x00007950


	//   ....[17]....
        /*0154*/ 	.word	0x000079a0


	//   ....[18]....
        /*0158*/ 	.word	0x00007a30


	//   ....[19]....
        /*015c*/ 	.word	0x00007ad0


	//   ....[20]....
        /*0160*/ 	.word	0x00007b40


	//   ....[21]....
        /*0164*/ 	.word	0x00007bc0


	//   ....[22]....
        /*0168*/ 	.word	0x00007c40


	//   ....[23]....
        /*016c*/ 	.word	0x00007c90


	//----- nvinfo : EIATTR_VRC_CTA_INIT_COUNT
	.align		4
.L_33:
        /*0170*/ 	.byte	0x02, 0x4a
	.zero		1
	.zero		1


	//----- nvinfo : EIATTR_EXIT_INSTR_OFFSETS
	.align		4
        /*0174*/ 	.byte	0x04, 0x1c
        /*0176*/ 	.short	(.L_35 - .L_34)


	//   ....[0]....
.L_34:
        /*0178*/ 	.word	0x00000a10


	//   ....[1]....
        /*017c*/ 	.word	0x00005db0


	//   ....[2]....
        /*0180*/ 	.word	0x000064b0


	//   ....[3]....
        /*0184*/ 	.word	0x000076e0


	//----- nvinfo : EIATTR_CRS_STACK_SIZE
	.align		4
.L_35:
        /*0188*/ 	.byte	0x04, 0x1e
        /*018a*/ 	.short	(.L_37 - .L_36)
.L_36:
        /*018c*/ 	.word	0x00000000


	//----- nvinfo : EIATTR_CBANK_PARAM_SIZE
	.align		4
.L_37:
        /*0190*/ 	.byte	0x03, 0x19
        /*0192*/ 	.short	0x0034


	//----- nvinfo : EIATTR_PARAM_CBANK
	.align		4
        /*0194*/ 	.byte	0x04, 0x0a
        /*0196*/ 	.short	(.L_39 - .L_38)
	.align		4
.L_38:
        /*0198*/ 	.word	index@(.nv.constant0._Z27flash_attention_fused_basicPK6__halfS1_S1_PS_iiiif)
        /*019c*/ 	.short	0x0380
        /*019e*/ 	.short	0x0034


	//----- nvinfo : EIATTR_SW_WAR
	.align		4
.L_39:
        /*01a0*/ 	.byte	0x04, 0x36
        /*01a2*/ 	.short	(.L_41 - .L_40)
.L_40:
        /*01a4*/ 	.word	0x00000008
.L_41:


//--------------------- .nv.callgraph             --------------------------
	.section	.nv.callgraph,"",@"SHT_CUDA_CALLGRAPH"
	.align	4
	.sectionentsize	8
	.align		4
        /*0000*/ 	.word	0x00000000
	.align		4
        /*0004*/ 	.word	0xffffffff
	.align		4
        /*0008*/ 	.word	0x00000000
	.align		4
        /*000c*/ 	.word	0xfffffffe
	.align		4
        /*0010*/ 	.word	0x00000000
	.align		4
        /*0014*/ 	.word	0xfffffffd
	.align		4
        /*0018*/ 	.word	0x00000000
	.align		4
        /*001c*/ 	.word	0xfffffffc


//--------------------- .text._Z27flash_attention_fused_basicPK6__halfS1_S1_PS_iiiif --------------------------
	.section	.text._Z27flash_attention_fused_basicPK6__halfS1_S1_PS_iiiif,"ax",@progbits
	.align	128
        .global         _Z27flash_attention_fused_basicPK6__halfS1_S1_PS_iiiif
        .type           _Z27flash_attention_fused_basicPK6__halfS1_S1_PS_iiiif,@function
        .size           _Z27flash_attention_fused_basicPK6__halfS1_S1_PS_iiiif,(.L_x_108 - _Z27flash_attention_fused_basicPK6__halfS1_S1_PS_iiiif)
        .other          _Z27flash_attention_fused_basicPK6__halfS1_S1_PS_iiiif,@"STO_CUDA_ENTRY STV_DEFAULT"
_Z27flash_attention_fused_basicPK6__halfS1_S1_PS_iiiif:
.text._Z27flash_attention_fused_basicPK6__halfS1_S1_PS_iiiif:
[----:B------:R-:W-:Y:S01]  /*0000*/  LDC R1, c[0x0][0x37c] ;  /* 0x0000df00ff017b82 */ /* 0x000fe20000000800 */
[----:B------:R-:W0:Y:S07]  /*0010*/  S2R R39, SR_TID.X ;  /* 0x0000000000277919 */ /* 0x000e2e0000002100 */
[----:B------:R-:W1:Y:S01]  /*0020*/  LDC R37, c[0x0][0x360] ;  /* 0x0000d800ff257b82 */ /* 0x000e620000000800 */
[----:B------:R-:W-:Y:S01]  /*0030*/  MOV R7, 0xc0 ;  /* 0x000000c000077802 */ /* 0x000fe20000000f00 */
[----:B------:R-:W2:Y:S01]  /*0040*/  LDCU.64 UR8, c[0x0][0x358] ;  /* 0x00006b00ff0877ac */ /* 0x000ea20008000a00 */
[----:B-1----:R-:W-:Y:S01]  /*0050*/  LOP3.LUT R2, R37, 0xffff, RZ, 0xc0, !PT ;  /* 0x0000ffff25027812 */ /* 0x002fe200078ec0ff */
[----:B0-----:R-:W-:-:S04]  /*0060*/  IMAD.IADD R5, R39, 0x1, R37 ;  /* 0x0000000127057824 */ /* 0x001fc800078e0225 */
[----:B------:R-:W-:-:S05]  /*0070*/  IMAD.MOV R0, RZ, RZ, -R5 ;  /* 0x000000ffff007224 */ /* 0x000fca00078e0a05 */
[----:B------:R-:W-:-:S04]  /*0080*/  PRMT R0, R0, 0x7710, RZ ;  /* 0x0000771000007816 */ /* 0x000fc800000000ff */
[----:B------:R-:W-:-:S04]  /*0090*/  IADD3 R0, PT, PT, R0, 0x7ff, RZ ;  /* 0x000007ff00007810 */ /* 0x000fc80007ffe0ff */
[----:B--2---:R-:W-:-:S07]  /*00a0*/  LOP3.LUT R0, R0, 0xffff, RZ, 0xc0, !PT ;  /* 0x0000ffff00007812 */ /* 0x004fce00078ec0ff */
[----:B------:R-:W-:Y:S05]  /*00b0*/  CALL.REL.NOINC `($__internal_0_$__cuda_sm20_div_u16) ;  /* 0x0000007c00007944 */ /* 0x000fea0003c00000 */
[C---:B------:R-:W-:Y:S01]  /*00c0*/  LOP3.LUT R7, R4.reuse, 0x3, RZ, 0xc0, !PT ;  /* 0x0000000304077812 */ /* 0x040fe200078ec0ff */
[----:B------:R-:W-:Y:S01]  /*00d0*/  BSSY.RECONVERGENT B0, `(.L_x_0) ;  /* 0x0000018000007945 */ /* 0x000fe20003800200 */
[----:B------:R-:W-:Y:S02]  /*00e0*/  LOP3.LUT R0, R4, 0xffff, RZ, 0xc0, !PT ;  /* 0x0000ffff04007812 */ /* 0x000fe400078ec0ff */
[----:B------:R-:W-:Y:S02]  /*00f0*/  ISETP.NE.AND P0, PT, R7, 0x2, PT ;  /* 0x000000020700780c */ /* 0x000fe40003f05270 */
[----:B------:R-:W-:Y:S01]  /*0100*/  ISETP.GE.U32.AND P1, PT, R0, 0x2, PT ;  /* 0x000000020000780c */ /* 0x000fe20003f26070 */
[----:B------:R-:W-:Y:S01]  /*0110*/  IMAD.MOV.U32 R0, RZ, RZ, R39 ;  /* 0x000000ffff007224 */ /* 0x000fe200078e0027 */
[----:B------:R-:W-:-:S09]  /*0120*/  ISETP.GT.U32.AND P2, PT, R39, 0x1f, PT ;  /* 0x0000001f2700780c */ /* 0x000fd20003f44070 */
[----:B------:R-:W-:Y:S05]  /*0130*/  @!P0 BRA `(.L_x_1) ;  /* 0x0000000000448947 */ /* 0x000fea0003800000 */
[----:B------:R-:W0:Y:S01]  /*0140*/  S2R R4, SR_CgaCtaId ;  /* 0x0000000000047919 */ /* 0x000e220000008800 */
[----:B------:R-:W-:Y:S01]  /*0150*/  MOV R0, 0x400 ;  /* 0x0000040000007802 */ /* 0x000fe20000000f00 */
[----:B------:R-:W-:-:S04]  /*0160*/  HFMA2 R2, -RZ, RZ, 0, 0 ;  /* 0x00000000ff027431 */ /* 0x000fc800000001ff */
[----:B------:R-:W-:Y:S02]  /*0170*/  VIADD R3, R0, 0x3600 ;  /* 0x0000360000037836 */ /* 0x000fe40000000000 */
[----:B------:R-:W-:-:S03]  /*0180*/  IMAD.MOV.U32 R0, RZ, RZ, R39 ;  /* 0x000000ffff007224 */ /* 0x000fc600078e0027 */
[----:B0-----:R-:W-:-:S07]  /*0190*/  LEA R4, R4, R3, 0x18 ;  /* 0x0000000304047211 */ /* 0x001fce00078ec0ff */
.L_x_2:
[----:B------:R-:W-:Y:S01]  /*01a0*/  SHF.R.U32.HI R3, RZ, 0x6, R0 ;  /* 0x00000006ff037819 */ /* 0x000fe20000011600 */
[----:B------:R-:W-:Y:S02]  /*01b0*/  IMAD.SHL.U32 R6, R0, 0x4, RZ ;  /* 0x0000000400067824 */ /* 0x000fe400078e00ff */
[----:B------:R-:W-:Y:S02]  /*01c0*/  VIADD R2, R2, 0x1 ;  /* 0x0000000102027836 */ /* 0x000fe40000000000 */
[----:B------:R-:W-:Y:S01]  /*01d0*/  IMAD R3, R3, 0x120, R4 ;  /* 0x0000012003037824 */ /* 0x000fe200078e0204 */
[----:B------:R-:W-:Y:S01]  /*01e0*/  LOP3.LUT R6, R6, 0xfc, RZ, 0xc0, !PT ;  /* 0x000000fc06067812 */ /* 0x000fe200078ec0ff */
[----:B------:R-:W-:-:S03]  /*01f0*/  IMAD.IADD R0, R37, 0x1, R0 ;  /* 0x0000000125007824 */ /* 0x000fc600078e0200 */
[----:B------:R-:W-:Y:S02]  /*0200*/  IADD3 R3, PT, PT, R3, R6, RZ ;  /* 0x0000000603037210 */ /* 0x000fe40007ffe0ff */
[----:B------:R-:W-:-:S03]  /*0210*/  LOP3.LUT R6, R2, R7, RZ, 0x3c, !PT ;  /* 0x0000000702067212 */ /* 0x000fc600078e3cff */
[----:B------:R0:W-:Y:S01]  /*0220*/  STS [R3], RZ ;  /* 0x000000ff03007388 */ /* 0x0001e20000000800 */
[----:B------:R-:W-:-:S13]  /*0230*/  ISETP.NE.AND P0, PT, R6, 0x2, PT ;  /* 0x000000020600780c */ /* 0x000fda0003f05270 */
[----:B0-----:R-:W-:Y:S05]  /*0240*/  @P0 BRA `(.L_x_2) ;  /* 0xfffffffc00d40947 */ /* 0x001fea000383ffff */
.L_x_1:
[----:B------:R-:W-:Y:S05]  /*0250*/  BSYNC.RECONVERGENT B0 ;  /* 0x0000000000007941 */ /* 0x000fea0003800200 */
.L_x_0:
[----:B------:R-:W-:Y:S04]  /*0260*/  BSSY.RECONVERGENT B0, `(.L_x_3) ;  /* 0x0000024000007945 */ /* 0x000fe80003800200 */
[----:B------:R-:W-:Y:S05]  /*0270*/  @!P1 BRA `(.L_x_4) ;  /* 0x0000000000889947 */ /* 0x000fea0003800000 */
[----:B------:R-:W0:Y:S01]  /*0280*/  S2R R3, SR_CgaCtaId ;  /* 0x0000000000037919 */ /* 0x000e220000008800 */
[----:B------:R-:W-:-:S04]  /*0290*/  MOV R2, 0x400 ;  /* 0x0000040000027802 */ /* 0x000fc80000000f00 */
[----:B------:R-:W-:-:S04]  /*02a0*/  IADD3 R2, PT, PT, R2, 0x3600, RZ ;  /* 0x0000360002027810 */ /* 0x000fc80007ffe0ff */
[----:B0-----:R-:W-:-:S07]  /*02b0*/  LEA R11, R3, R2, 0x18 ;  /* 0x00000002030b7211 */ /* 0x001fce00078ec0ff */
.L_x_5:
[--C-:B0-----:R-:W-:Y:S01]  /*02c0*/  IMAD.IADD R6, R37, 0x1, R0.reuse ;  /* 0x0000000125067824 */ /* 0x101fe200078e0200 */
[----:B------:R-:W-:Y:S01]  /*02d0*/  SHF.R.U32.HI R2, RZ, 0x6, R0 ;  /* 0x00000006ff027819 */ /* 0x000fe20000011600 */
[----:B------:R-:W-:-:S03]  /*02e0*/  IMAD.SHL.U32 R3, R0, 0x4, RZ ;  /* 0x0000000400037824 */ /* 0x000fc600078e00ff */
[----:B------:R-:W-:Y:S01]  /*02f0*/  IADD3 R4, PT, PT, R6, R37, RZ ;  /* 0x0000002506047210 */ /* 0x000fe20007ffe0ff */
[----:B------:R-:W-:Y:S01]  /*0300*/  IMAD R10, R2, 0x120, R11 ;  /* 0x00000120020a7824 */ /* 0x000fe200078e020b */
[----:B------:R-:W-:Y:S01]  /*0310*/  SHF.R.U32.HI R0, RZ, 0x6, R6 ;  /* 0x00000006ff007819 */ /* 0x000fe20000011606 */
[----:B------:R-:W-:Y:S01]  /*0320*/  IMAD.SHL.U32 R2, R6, 0x4, RZ ;  /* 0x0000000406027824 */ /* 0x000fe200078e00ff */
[----:B------:R-:W-:Y:S01]  /*0330*/  LOP3.LUT R13, R3, 0xfc, RZ, 0xc0, !PT ;  /* 0x000000fc030d7812 */ /* 0x000fe200078ec0ff */
[----:B------:R-:W-:Y:S01]  /*0340*/  IMAD.IADD R8, R4, 0x1, R37 ;  /* 0x0000000104087824 */ /* 0x000fe200078e0225 */
[----:B------:R-:W-:Y:S01]  /*0350*/  SHF.R.U32.HI R6, RZ, 0x6, R4 ;  /* 0x00000006ff067819 */ /* 0x000fe20000011604 */
[--C-:B------:R-:W-:Y:S01]  /*0360*/  IMAD R0, R0, 0x120, R11.reuse ;  /* 0x0000012000007824 */ /* 0x100fe200078e020b */
[----:B------:R-:W-:Y:S01]  /*0370*/  LOP3.LUT R3, R2, 0xfc, RZ, 0xc0, !PT ;  /* 0x000000fc02037812 */ /* 0x000fe200078ec0ff */
[----:B------:R-:W-:Y:S01]  /*0380*/  IMAD.SHL.U32 R2, R8, 0x4, RZ ;  /* 0x0000000408027824 */ /* 0x000fe200078e00ff */
[----:B------:R-:W-:Y:S01]  /*0390*/  SHF.L.U32 R4, R4, 0x2, RZ ;  /* 0x0000000204047819 */ /* 0x000fe200000006ff */
[----:B------:R-:W-:Y:S01]  /*03a0*/  IMAD R6, R6, 0x120, R11 ;  /* 0x0000012006067824 */ /* 0x000fe200078e020b */
[----:B------:R-:W-:Y:S01]  /*03b0*/  SHF.R.U32.HI R9, RZ, 0x6, R8 ;  /* 0x00000006ff097819 */ /* 0x000fe20000011608 */
[----:B------:R-:W-:Y:S01]  /*03c0*/  IMAD.IADD R10, R10, 0x1, R13 ;  /* 0x000000010a0a7824 */ /* 0x000fe200078e020d */
[----:B------:R-:W-:-:S02]  /*03d0*/  LOP3.LUT R7, R4, 0xfc, RZ, 0xc0, !PT ;  /* 0x000000fc04077812 */ /* 0x000fc400078ec0ff */
[----:B------:R-:W-:Y:S01]  /*03e0*/  LOP3.LUT R2, R2, 0xfc, RZ, 0xc0, !PT ;  /* 0x000000fc02027812 */ /* 0x000fe200078ec0ff */
[----:B------:R-:W-:Y:S01]  /*03f0*/  IMAD R9, R9, 0x120, R11 ;  /* 0x0000012009097824 */ /* 0x000fe200078e020b */
[----:B------:R-:W-:Y:S01]  /*0400*/  IADD3 R3, PT, PT, R0, R3, RZ ;  /* 0x0000000300037210 */ /* 0x000fe20007ffe0ff */
[----:B------:R-:W-:Y:S01]  /*0410*/  IMAD.IADD R6, R6, 0x1, R7 ;  /* 0x0000000106067824 */ /* 0x000fe200078e0207 */
[----:B------:R0:W-:Y:S01]  /*0420*/  STS [R10], RZ ;  /* 0x000000ff0a007388 */ /* 0x0001e20000000800 */
[----:B------:R-:W-:Y:S01]  /*0430*/  IMAD.IADD R2, R9, 0x1, R2 ;  /* 0x0000000109027824 */ /* 0x000fe200078e0202 */
[----:B------:R-:W-:Y:S02]  /*0440*/  IADD3 R0, PT, PT, R8, R37, RZ ;  /* 0x0000002508007210 */ /* 0x000fe40007ffe0ff */
[----:B------:R0:W-:Y:S02]  /*0450*/  STS [R3], RZ ;  /* 0x000000ff03007388 */ /* 0x0001e40000000800 */
[----:B------:R-:W-:-:S02]  /*0460*/  ISETP.GE.U32.AND P0, PT, R0, 0x800, PT ;  /* 0x000008000000780c */ /* 0x000fc40003f06070 */
[----:B------:R0:W-:Y:S04]  /*0470*/  STS [R6], RZ ;  /* 0x000000ff06007388 */ /* 0x0001e80000000800 */
[----:B------:R0:W-:Y:S07]  /*0480*/  STS [R2], RZ ;  /* 0x000000ff02007388 */ /* 0x0001ee0000000800 */
[----:B------:R-:W-:Y:S05]  /*0490*/  @!P0 BRA `(.L_x_5) ;  /* 0xfffffffc00888947 */ /* 0x000fea000383ffff */
.L_x_4:
[----:B------:R-:W-:Y:S05]  /*04a0*/  BSYNC.RECONVERGENT B0 ;  /* 0x0000000000007941 */ /* 0x000fea0003800200 */
.L_x_3:
[----:B------:R-:W-:Y:S04]  /*04b0*/  BSSY.RECONVERGENT B0, `(.L_x_6) ;  /* 0x000004e000007945 */ /* 0x000fe80003800200 */
[----:B------:R-:W-:Y:S05]  /*04c0*/  @P2 BRA `(.L_x_7) ;  /* 0x0000000400302947 */ /* 0x000fea0003800000 */
[----:B0-----:R-:W0:Y:S01]  /*04d0*/  I2F.U32.RP R6, R37 ;  /* 0x0000002500067306 */ /* 0x001e220000209000 */
[C---:B------:R-:W-:Y:S01]  /*04e0*/  ISETP.GE.U32.AND P0, PT, R5.reuse, 0x20, PT ;  /* 0x000000200500780c */ /* 0x040fe20003f06070 */
[----:B------:R-:W-:Y:S01]  /*04f0*/  BSSY.RECONVERGENT B1, `(.L_x_8) ;  /* 0x000002e000017945 */ /* 0x000fe20003800200 */
[----:B------:R-:W-:Y:S02]  /*0500*/  VIMNMX.U32 R0, PT, PT, R5, 0x20, !PT ;  /* 0x0000002005007848 */ /* 0x000fe40007fe0000 */
[----:B------:R-:W-:-:S03]  /*0510*/  ISETP.NE.U32.AND P2, PT, R37, RZ, PT ;  /* 0x000000ff2500720c */ /* 0x000fc60003f45070 */
[----:B0-----:R-:W0:Y:S02]  /*0520*/  MUFU.RCP R6, R6 ;  /* 0x0000000600067308 */ /* 0x001e240000001000 */
[----:B0-----:R-:W-:-:S06]  /*0530*/  VIADD R2, R6, 0xffffffe ;  /* 0x0ffffffe06027836 */ /* 0x001fcc0000000000 */
[----:B------:R0:W1:Y:S02]  /*0540*/  F2I.FTZ.U32.TRUNC.NTZ R3, R2 ;  /* 0x0000000200037305 */ /* 0x000064000021f000 */
[----:B0-----:R-:W-:Y:S01]  /*0550*/  MOV R2, RZ ;  /* 0x000000ff00027202 */ /* 0x001fe20000000f00 */
[----:B-1----:R-:W-:-:S04]  /*0560*/  IMAD.MOV R4, RZ, RZ, -R3 ;  /* 0x000000ffff047224 */ /* 0x002fc800078e0a03 */
[----:B------:R-:W-:Y:S01]  /*0570*/  IMAD R7, R4, R37, RZ ;  /* 0x0000002504077224 */ /* 0x000fe200078e02ff */
[----:B------:R-:W-:-:S03]  /*0580*/  SEL R4, RZ, 0x1, P0 ;  /* 0x00000001ff047807 */ /* 0x000fc60000000000 */
[----:B------:R-:W-:Y:S01]  /*0590*/  IMAD.HI.U32 R3, R3, R7, R2 ;  /* 0x0000000703037227 */ /* 0x000fe200078e0002 */
[----:B------:R-:W-:-:S05]  /*05a0*/  IADD3 R0, PT, PT, R0, -R5, -R4 ;  /* 0x8000000500007210 */ /* 0x000fca0007ffe804 */
[----:B------:R-:W-:-:S04]  /*05b0*/  IMAD.HI.U32 R3, R3, R0, RZ ;  /* 0x0000000003037227 */ /* 0x000fc800078e00ff */
[----:B------:R-:W-:-:S04]  /*05c0*/  IMAD.MOV R2, RZ, RZ, -R3 ;  /* 0x000000ffff027224 */ /* 0x000fc800078e0a03 */
[----:B------:R-:W-:-:S05]  /*05d0*/  IMAD R0, R37, R2, R0 ;  /* 0x0000000225007224 */ /* 0x000fca00078e0200 */
[----:B------:R-:W-:-:S13]  /*05e0*/  ISETP.GE.U32.AND P0, PT, R0, R37, PT ;  /* 0x000000250000720c */ /* 0x000fda0003f06070 */
[----:B------:R-:W-:Y:S01]  /*05f0*/  @P0 IMAD.IADD R0, R0, 0x1, -R37 ;  /* 0x0000000100000824 */ /* 0x000fe200078e0a25 */
[----:B------:R-:W-:-:S04]  /*0600*/  @P0 IADD3 R3, PT, PT, R3, 0x1, RZ ;  /* 0x0000000103030810 */ /* 0x000fc80007ffe0ff */
[----:B------:R-:W-:-:S13]  /*0610*/  ISETP.GE.U32.AND P1, PT, R0, R37, PT ;  /* 0x000000250000720c */ /* 0x000fda0003f26070 */
[----:B------:R-:W-:Y:S01]  /*0620*/  @P1 VIADD R3, R3, 0x1 ;  /* 0x0000000103031836 */ /* 0x000fe20000000000 */
[----:B------:R-:W-:-:S05]  /*0630*/  @!P2 LOP3.LUT R3, RZ, R37, RZ, 0x33, !PT ;  /* 0x00000025ff03a212 */ /* 0x000fca00078e33ff */
[----:B------:R-:W-:-:S05]  /*0640*/  IMAD.IADD R3, R4, 0x1, R3 ;  /* 0x0000000104037824 */ /* 0x000fca00078e0203 */
[C---:B------:R-:W-:Y:S02]  /*0650*/  LOP3.LUT R0, R3.reuse, 0x3, RZ, 0xc0, !PT ;  /* 0x0000000303007812 */ /* 0x040fe400078ec0ff */
[----:B------:R-:W-:Y:S02]  /*0660*/  ISETP.GE.U32.AND P1, PT, R3, 0x3, PT ;  /* 0x000000030300780c */ /* 0x000fe40003f26070 */
[----:B------:R-:W-:Y:S02]  /*0670*/  ISETP.NE.AND P0, PT, R0, 0x3, PT ;  /* 0x000000030000780c */ /* 0x000fe40003f05270 */
[----:B------:R-:W-:-:S11]  /*0680*/  MOV R0, R39 ;  /* 0x0000002700007202 */ /* 0x000fd60000000f00 */
[----:B------:R-:W-:Y:S05]  /*0690*/  @!P0 BRA `(.L_x_9) ;  /* 0x00000000004c8947 */ /* 0x000fea0003800000 */
[----:B------:R-:W0:Y:S01]  /*06a0*/  S2R R9, SR_CgaCtaId ;  /* 0x0000000000097919 */ /* 0x000e220000008800 */
[----:B------:R-:W-:Y:S02]  /*06b0*/  MOV R2, 0x400 ;  /* 0x0000040000027802 */ /* 0x000fe40000000f00 */
[----:B------:R-:W-:Y:S02]  /*06c0*/  IADD3 R3, PT, PT, R3, 0x1, RZ ;  /* 0x0000000103037810 */ /* 0x000fe40007ffe0ff */
[----:B------:R-:W-:Y:S01]  /*06d0*/  MOV R11, 0xff800000 ;  /* 0xff800000000b7802 */ /* 0x000fe20000000f00 */
[C---:B------:R-:W-:Y:S01]  /*06e0*/  VIADD R0, R2.reuse, 0x6a00 ;  /* 0x00006a0002007836 */ /* 0x040fe20000000000 */
[----:B------:R-:W-:Y:S01]  /*06f0*/  LOP3.LUT R3, R3, 0x3, RZ, 0xc0, !PT ;  /* 0x0000000303037812 */ /* 0x000fe200078ec0ff */
[----:B------:R-:W-:-:S03]  /*0700*/  VIADD R2, R2, 0x6a80 ;  /* 0x00006a8002027836 */ /* 0x000fc60000000000 */
[C---:B0-----:R-:W-:Y:S01]  /*0710*/  LEA R7, R9.reuse, R0, 0x18 ;  /* 0x0000000009077211 */ /* 0x041fe200078ec0ff */
[----:B------:R-:W-:Y:S01]  /*0720*/  IMAD.MOV.U32 R0, RZ, RZ, R39 ;  /* 0x000000ffff007224 */ /* 0x000fe200078e0027 */
[----:B------:R-:W-:Y:S01]  /*0730*/  LEA R9, R9, R2, 0x18 ;  /* 0x0000000209097211 */ /* 0x000fe200078ec0ff */
[----:B------:R-:W-:-:S07]  /*0740*/  IMAD.MOV.U32 R2, RZ, RZ, RZ ;  /* 0x000000ffff027224 */ /* 0x000fce00078e00ff */
.L_x_10:
[----:B------:R-:W-:Y:S01]  /*0750*/  IMAD R4, R0, 0x4, R7 ;  /* 0x0000000400047824 */ /* 0x000fe200078e0207 */
[----:B------:R-:W-:Y:S01]  /*0760*/  IADD3 R2, PT, PT, R2, 0x1, RZ ;  /* 0x0000000102027810 */ /* 0x000fe20007ffe0ff */
[----:B------:R-:W-:Y:S02]  /*0770*/  IMAD R6, R0, 0x4, R9 ;  /* 0x0000000400067824 */ /* 0x000fe400078e0209 */
[----:B------:R-:W-:Y:S01]  /*0780*/  IMAD.IADD R0, R37, 0x1, R0 ;  /* 0x0000000125007824 */ /* 0x000fe200078e0200 */
[----:B------:R0:W-:Y:S01]  /*0790*/  STS [R4], R11 ;  /* 0x0000000b04007388 */ /* 0x0001e20000000800 */
[----:B------:R-:W-:-:S03]  /*07a0*/  ISETP.NE.AND P0, PT, R2, R3, PT ;  /* 0x000000030200720c */ /* 0x000fc60003f05270 */
[----:B------:R0:W-:Y:S10]  /*07b0*/  STS [R6], RZ ;  /* 0x000000ff06007388 */ /* 0x0001f40000000800 */
[----:B0-----:R-:W-:Y:S05]  /*07c0*/  @P0 BRA `(.L_x_10) ;  /* 0xfffffffc00e00947 */ /* 0x001fea000383ffff */
.L_x_9:
[----:B------:R-:W-:Y:S05]  /*07d0*/  BSYNC.RECONVERGENT B1 ;  /* 0x0000000000017941 */ /* 0x000fea0003800200 */
.L_x_8:
[----:B------:R-:W-:Y:S05]  /*07e0*/  @!P1 BRA `(.L_x_7) ;  /* 0x0000000000689947 */ /* 0x000fea0003800000 */
[----:B------:R-:W0:Y:S01]  /*07f0*/  S2R R4, SR_CgaCtaId ;  /* 0x0000000000047919 */ /* 0x000e220000008800 */
[----:B------:R-:W-:Y:S01]  /*0800*/  MOV R2, 0x400 ;  /* 0x0000040000027802 */ /* 0x000fe20000000f00 */
[----:B------:R-:W-:-:S03]  /*0810*/  IMAD.MOV.U32 R13, RZ, RZ, -0x800000 ;  /* 0xff800000ff0d7424 */ /* 0x000fc600078e00ff */
[C---:B------:R-:W-:Y:S01]  /*0820*/  IADD3 R7, PT, PT, R2.reuse, 0x6a80, RZ ;  /* 0x00006a8002077810 */ /* 0x040fe20007ffe0ff */
[----:B------:R-:W-:-:S05]  /*0830*/  VIADD R3, R2, 0x6a00 ;  /* 0x00006a0002037836 */ /* 0x000fca0000000000 */
[C---:B0-----:R-:W-:Y:S02]  /*0840*/  LEA R9, R4.reuse, R3, 0x18 ;  /* 0x0000000304097211 */ /* 0x041fe400078ec0ff */
[----:B------:R-:W-:-:S07]  /*0850*/  LEA R11, R4, R7, 0x18 ;  /* 0x00000007040b7211 */ /* 0x000fce00078ec0ff */
.L_x_11:
[C---:B-1----:R-:W-:Y:S01]  /*0860*/  IMAD R10, R0.reuse, 0x4, R9 ;  /* 0x00000004000a7824 */ /* 0x042fe200078e0209 */
[----:B------:R-:W-:Y:S01]  /*0870*/  LEA R12, R0, R11, 0x2 ;  /* 0x0000000b000c7211 */ /* 0x000fe200078e10ff */
[C---:B------:R-:W-:Y:S02]  /*0880*/  IMAD R0, R37.reuse, 0x4, R0 ;  /* 0x0000000425007824 */ /* 0x040fe400078e0200 */
[C---:B------:R-:W-:Y:S01]  /*0890*/  IMAD R2, R37.reuse, 0x4, R10 ;  /* 0x0000000425027824 */ /* 0x040fe200078e020a */
[----:B------:R1:W-:Y:S01]  /*08a0*/  STS [R10], R13 ;  /* 0x0000000d0a007388 */ /* 0x0003e20000000800 */
[C---:B------:R-:W-:Y:S01]  /*08b0*/  IMAD R4, R37.reuse, 0x4, R12 ;  /* 0x0000000425047824 */ /* 0x040fe200078e020c */
[----:B------:R-:W-:Y:S02]  /*08c0*/  ISETP.GE.U32.AND P0, PT, R0, 0x20, PT ;  /* 0x000000200000780c */ /* 0x000fe40003f06070 */
[C---:B------:R-:W-:Y:S01]  /*08d0*/  LEA R6, R37.reuse, R2, 0x2 ;  /* 0x0000000225067211 */ /* 0x040fe200078e10ff */
[C---:B------:R-:W-:Y:S01]  /*08e0*/  IMAD R8, R37.reuse, 0x4, R4 ;  /* 0x0000000425087824 */ /* 0x040fe200078e0204 */
[----:B------:R1:W-:Y:S03]  /*08f0*/  STS [R12], RZ ;  /* 0x000000ff0c007388 */ /* 0x0003e60000000800 */
[C---:B------:R-:W-:Y:S01]  /*0900*/  IMAD R3, R37.reuse, 0x4, R6 ;  /* 0x0000000425037824 */ /* 0x040fe200078e0206 */
[----:B------:R1:W-:Y:S01]  /*0910*/  STS [R2], R13 ;  /* 0x0000000d02007388 */ /* 0x0003e20000000800 */
[----:B------:R-:W-:-:S03]  /*0920*/  LEA R7, R37, R8, 0x2 ;  /* 0x0000000825077211 */ /* 0x000fc600078e10ff */
[----:B------:R1:W-:Y:S04]  /*0930*/  STS [R4], RZ ;  /* 0x000000ff04007388 */ /* 0x0003e80000000800 */
[----:B------:R1:W-:Y:S04]  /*0940*/  STS [R6], R13 ;  /* 0x0000000d06007388 */ /* 0x0003e80000000800 */
[----:B------:R1:W-:Y:S04]  /*0950*/  STS [R8], RZ ;  /* 0x000000ff08007388 */ /* 0x0003e80000000800 */
[----:B------:R1:W-:Y:S04]  /*0960*/  STS [R3], R13 ;  /* 0x0000000d03007388 */ /* 0x0003e80000000800 */
[----:B------:R1:W-:Y:S01]  /*0970*/  STS [R7], RZ ;  /* 0x000000ff07007388 */ /* 0x0003e20000000800 */
[----:B------:R-:W-:Y:S05]  /*0980*/  @!P0 BRA `(.L_x_11) ;  /* 0xfffffffc00b48947 */ /* 0x000fea000383ffff */
.L_x_7:
[----:B------:R-:W-:Y:S05]  /*0990*/  BSYNC.RECONVERGENT B0 ;  /* 0x0000000000007941 */ /* 0x000fea0003800200 */
.L_x_6:
[----:B------:R-:W2:Y:S01]  /*09a0*/  S2UR UR4, SR_CTAID.Y ;  /* 0x00000000000479c3 */ /* 0x000ea20000002600 */
[----:B------:R-:W1:Y:S07]  /*09b0*/  LDCU.64 UR6, c[0x0][0x3a8] ;  /* 0x00007500ff0677ac */ /* 0x000e6e0008000a00 */
[----:B------:R-:W3:Y:S01]  /*09c0*/  S2UR UR5, SR_CTAID.Z ;  /* 0x00000000000579c3 */ /* 0x000ee20000002700 */
[----:B-1----:R-:W-:Y:S01]  /*09d0*/  IMAD.U32 R7, RZ, RZ, UR6 ;  /* 0x00000006ff077e24 */ /* 0x002fe2000f8e00ff */
[----:B--2---:R-:W-:-:S06]  /*09e0*/  USHF.L.U32 UR4, UR4, 0x5, URZ ;  /* 0x0000000504047899 */ /* 0x004fcc00080006ff */
[----:B------:R-:W-:Y:S01]  /*09f0*/  BAR.SYNC.DEFER_BLOCKING 0x0 ;  /* 0x0000000000007b1d */ /* 0x000fe20000010000 */
[----:B------:R-:W-:-:S13]  /*0a00*/  ISETP.LE.AND P0, PT, R7, UR4, PT ;  /* 0x0000000407007c0c */ /* 0x000fda000bf03270 */
[----:B---3--:R-:W-:Y:S05]  /*0a10*/  @P0 EXIT ;  /* 0x000000000000094d */ /* 0x008fea0003800000 */
[----:B------:R-:W-:Y:S01]  /*0a20*/  MOV R40, UR7 ;  /* 0x0000000700287c02 */ /* 0x000fe20008000f00 */
[----:B------:R-:W1:Y:S01]  /*0a30*/  LDCU UR10, c[0x0][0x3ac] ;  /* 0x00007580ff0a77ac */ /* 0x000e620008000800 */
[----:B------:R-:W-:Y:S03]  /*0a40*/  BSSY.RECONVERGENT B0, `(.L_x_12) ;  /* 0x00000f3000007945 */ /* 0x000fe60003800200 */
[C---:B------:R-:W-:Y:S01]  /*0a50*/  IMAD.SHL.U32 R36, R40.reuse, 0x20, RZ ;  /* 0x0000002028247824 */ /* 0x040fe200078e00ff */
[----:B------:R-:W2:Y:S01]  /*0a60*/  LDCU UR7, c[0x0][0x3a8] ;  /* 0x00007500ff0777ac */ /* 0x000ea20008000800 */
[----:B0-----:R-:W-:-:S03]  /*0a70*/  IMAD R3, R40, R7, RZ ;  /* 0x0000000728037224 */ /* 0x001fc600078e02ff */
[----:B------:R-:W-:Y:S01]  /*0a80*/  ISETP.GE.AND P0, PT, R39, R36, PT ;  /* 0x000000242700720c */ /* 0x000fe20003f06270 */
[----:B------:R-:W-:-:S12]  /*0a90*/  IMAD R3, R3, UR5, RZ ;  /* 0x0000000503037c24 */ /* 0x000fd8000f8e02ff */
[----:B-1----:R-:W-:Y:S05]  /*0aa0*/  @P0 BRA `(.L_x_13) ;  /* 0x0000000c00b00947 */ /* 0x002fea0003800000 */
[----:B------:R-:W0:Y:S01]  /*0ab0*/  I2F.U32.RP R4, R37 ;  /* 0x0000002500047306 */ /* 0x000e220000209000 */
[CC--:B------:R-:W-:Y:S01]  /*0ac0*/  ISETP.GE.U32.AND P0, PT, R5.reuse, R36.reuse, PT ;  /* 0x000000240500720c */ /* 0x0c0fe20003f06070 */
[----:B------:R-:W-:Y:S01]  /*0ad0*/  BSSY.RECONVERGENT B1, `(.L_x_14) ;  /* 0x0000050000017945 */ /* 0x000fe20003800200 */
[----:B------:R-:W-:Y:S02]  /*0ae0*/  VIMNMX.U32 R0, PT, PT, R5, R36, !PT ;  /* 0x0000002405007248 */ /* 0x000fe40007fe0000 */
[----:B------:R-:W-:-:S03]  /*0af0*/  ISETP.NE.U32.AND P2, PT, R37, RZ, PT ;  /* 0x000000ff2500720c */ /* 0x000fc60003f45070 */
[----:B0-----:R-:W0:Y:S02]  /*0b00*/  MUFU.RCP R4, R4 ;  /* 0x0000000400047308 */ /* 0x001e240000001000 */
[----:B0-----:R-:W-:-:S06]  /*0b10*/  VIADD R8, R4, 0xffffffe ;  /* 0x0ffffffe04087836 */ /* 0x001fcc0000000000 */
[----:B------:R0:W1:Y:S02]  /*0b20*/  F2I.FTZ.U32.TRUNC.NTZ R9, R8 ;  /* 0x0000000800097305 */ /* 0x000064000021f000 */
[----:B0-----:R-:W-:Y:S01]  /*0b30*/  IMAD.MOV.U32 R8, RZ, RZ, RZ ;  /* 0x000000ffff087224 */ /* 0x001fe200078e00ff */
[----:B-1----:R-:W-:-:S05]  /*0b40*/  IADD3 R2, PT, PT, RZ, -R9, RZ ;  /* 0x80000009ff027210 */ /* 0x002fca0007ffe0ff */
[----:B------:R-:W-:Y:S01]  /*0b50*/  IMAD R11, R2, R37, RZ ;  /* 0x00000025020b7224 */ /* 0x000fe200078e02ff */
[----:B------:R-:W-:-:S03]  /*0b60*/  SEL R2, RZ, 0x1, P0 ;  /* 0x00000001ff027807 */ /* 0x000fc60000000000 */
[----:B------:R-:W-:Y:S01]  /*0b70*/  IMAD.HI.U32 R9, R9, R11, R8 ;  /* 0x0000000b09097227 */ /* 0x000fe200078e0008 */
[----:B------:R-:W-:-:S03]  /*0b80*/  IADD3 R0, PT, PT, R0, -R5, -R2 ;  /* 0x8000000500007210 */ /* 0x000fc60007ffe802 */
[----:B------:R-:W-:Y:S02]  /*0b90*/  IMAD.MOV.U32 R11, RZ, RZ, R39 ;  /* 0x000000ffff0b7224 */ /* 0x000fe400078e0027 */
[----:B------:R-:W-:-:S04]  /*0ba0*/  IMAD.HI.U32 R9, R9, R0, RZ ;  /* 0x0000000009097227 */ /* 0x000fc800078e00ff */
[----:B------:R-:W-:-:S04]  /*0bb0*/  IMAD.MOV R4, RZ, RZ, -R9 ;  /* 0x000000ffff047224 */ /* 0x000fc800078e0a09 */
[----:B------:R-:W-:-:S05]  /*0bc0*/  IMAD R0, R37, R4, R0 ;  /* 0x0000000425007224 */ /* 0x000fca00078e0200 */
[----:B------:R-:W-:-:S13]  /*0bd0*/  ISETP.GE.U32.AND P0, PT, R0, R37, PT ;  /* 0x000000250000720c */ /* 0x000fda0003f06070 */
[----:B------:R-:W-:Y:S01]  /*0be0*/  @P0 IADD3 R0, PT, PT, R0, -R37, RZ ;  /* 0x8000002500000210 */ /* 0x000fe20007ffe0ff */
[----:B------:R-:W-:-:S03]  /*0bf0*/  @P0 VIADD R9, R9, 0x1 ;  /* 0x0000000109090836 */ /* 0x000fc60000000000 */
[----:B------:R-:W-:-:S13]  /*0c00*/  ISETP.GE.U32.AND P1, PT, R0, R37, PT ;  /* 0x000000250000720c */ /* 0x000fda0003f26070 */
[----:B------:R-:W-:Y:S01]  /*0c10*/  @P1 VIADD R9, R9, 0x1 ;  /* 0x0000000109091836 */ /* 0x000fe20000000000 */
[----:B------:R-:W-:-:S04]  /*0c20*/  @!P2 LOP3.LUT R9, RZ, R37, RZ, 0x33, !PT ;  /* 0x00000025ff09a212 */ /* 0x000fc800078e33ff */
[----:B------:R-:W-:-:S04]  /*0c30*/  IADD3 R2, PT, PT, R2, R9, RZ ;  /* 0x0000000902027210 */ /* 0x000fc80007ffe0ff */
[C---:B------:R-:W-:Y:S02]  /*0c40*/  LOP3.LUT R0, R2.reuse, 0x3, RZ, 0xc0, !PT ;  /* 0x0000000302007812 */ /* 0x040fe400078ec0ff */
[----:B------:R-:W-:Y:S02]  /*0c50*/  ISETP.GE.U32.AND P1, PT, R2, 0x3, PT ;  /* 0x000000030200780c */ /* 0x000fe40003f26070 */
[----:B------:R-:W-:-:S13]  /*0c60*/  ISETP.NE.AND P0, PT, R0, 0x3, PT ;  /* 0x000000030000780c */ /* 0x000fda0003f05270 */
[----:B------:R-:W-:Y:S05]  /*0c70*/  @!P0 BRA `(.L_x_15) ;  /* 0x0000000000d48947 */ /* 0x000fea0003800000 */
[----:B------:R-:W-:Y:S01]  /*0c80*/  IABS R17, R40 ;  /* 0x0000002800117213 */ /* 0x000fe20000000000 */
[----:B------:R-:W0:Y:S01]  /*0c90*/  S2R R11, SR_CgaCtaId ;  /* 0x00000000000b7919 */ /* 0x000e220000008800 */
[----:B------:R-:W1:Y:S01]  /*0ca0*/  LDC R40, c[0x0][0x3ac] ;  /* 0x0000eb00ff287b82 */ /* 0x000e620000000800 */
[----:B------:R-:W-:Y:S01]  /*0cb0*/  MOV R10, 0x400 ;  /* 0x00000400000a7802 */ /* 0x000fe20000000f00 */
[----:B------:R-:W3:Y:S01]  /*0cc0*/  I2F.RP R0, R17 ;  /* 0x0000001100007306 */ /* 0x000ee20000209400 */
[----:B------:R-:W-:Y:S02]  /*0cd0*/  VIADD R2, R2, 0x1 ;  /* 0x0000000102027836 */ /* 0x000fe40000000000 */
[----:B------:R-:W-:-:S03]  /*0ce0*/  HFMA2 R13, -RZ, RZ, 0, 0 ;  /* 0x00000000ff0d7431 */ /* 0x000fc600000001ff */
[----:B------:R-:W4:Y:S01]  /*0cf0*/  LDC R14, c[0x0][0x3a8] ;  /* 0x0000ea00ff0e7b82 */ /* 0x000f220000000800 */
[----:B------:R-:W-:Y:S01]  /*0d00*/  LOP3.LUT R2, R2, 0x3, RZ, 0xc0, !PT ;  /* 0x0000000302027812 */ /* 0x000fe200078ec0ff */
[----:B---3--:R-:W3:Y:S01]  /*0d10*/  MUFU.RCP R0, R0 ;  /* 0x0000000000007308 */ /* 0x008ee20000001000 */
[----:B0-----:R-:W-:Y:S01]  /*0d20*/  LEA R10, R11, R10, 0x18 ;  /* 0x0000000a0b0a7211 */ /* 0x001fe200078ec0ff */
[----:B------:R-:W-:Y:S02]  /*0d30*/  IMAD.MOV.U32 R11, RZ, RZ, R39 ;  /* 0x000000ffff0b7224 */ /* 0x000fe400078e0027 */
[----:B---3--:R-:W-:-:S04]  /*0d40*/  VIADD R6, R0, 0xffffffe ;  /* 0x0ffffffe00067836 */ /* 0x008fc80000000000 */
[----:B------:R0:W3:Y:S02]  /*0d50*/  F2I.FTZ.U32.TRUNC.NTZ R7, R6 ;  /* 0x0000000600077305 */ /* 0x0000e4000021f000 */
[----:B0-----:R-:W-:Y:S01]  /*0d60*/  IMAD.MOV.U32 R6, RZ, RZ, RZ ;  /* 0x000000ffff067224 */ /* 0x001fe200078e00ff */
[----:B---3--:R-:W-:-:S05]  /*0d70*/  IADD3 R4, PT, PT, RZ, -R7, RZ ;  /* 0x80000007ff047210 */ /* 0x008fca0007ffe0ff */
[----:B------:R-:W-:-:S04]  /*0d80*/  IMAD R9, R4, R17, RZ ;  /* 0x0000001104097224 */ /* 0x000fc800078e02ff */
[----:B-1--4-:R-:W-:-:S07]  /*0d90*/  IMAD.HI.U32 R0, R7, R9, R6 ;  /* 0x0000000907007227 */ /* 0x012fce00078e0006 */
.L_x_16:
[----:B------:R-:W-:Y:S02]  /*0da0*/  IABS R7, R11 ;  /* 0x0000000b00077213 */ /* 0x000fe40000000000 */
[----:B------:R-:W-:-:S03]  /*0db0*/  IABS R9, R40 ;  /* 0x0000002800097213 */ /* 0x000fc60000000000 */
[----:B------:R-:W-:-:S04]  /*0dc0*/  IMAD.HI.U32 R4, R0, R7, RZ ;  /* 0x0000000700047227 */ /* 0x000fc800078e00ff */
[----:B------:R-:W-:-:S04]  /*0dd0*/  IMAD.MOV R6, RZ, RZ, -R4 ;  /* 0x000000ffff067224 */ /* 0x000fc800078e0a04 */
[----:B------:R-:W-:Y:S02]  /*0de0*/  IMAD R6, R9, R6, R7 ;  /* 0x0000000609067224 */ /* 0x000fe400078e0207 */
[----:B------:R-:W-:-:S03]  /*0df0*/  IMAD.MOV.U32 R7, RZ, RZ, R14 ;  /* 0x000000ffff077224 */ /* 0x000fc600078e000e */
[----:B------:R-:W-:-:S13]  /*0e00*/  ISETP.GT.U32.AND P2, PT, R17, R6, PT ;  /* 0x000000061100720c */ /* 0x000fda0003f44070 */
[----:B------:R-:W-:Y:S01]  /*0e10*/  @!P2 IADD3 R6, PT, PT, R6, -R9, RZ ;  /* 0x800000090606a210 */ /* 0x000fe20007ffe0ff */
[----:B------:R-:W-:Y:S01]  /*0e20*/  @!P2 VIADD R4, R4, 0x1 ;  /* 0x000000010404a836 */ /* 0x000fe20000000000 */
[----:B------:R-:W-:Y:S02]  /*0e30*/  ISETP.NE.AND P2, PT, R40, RZ, PT ;  /* 0x000000ff2800720c */ /* 0x000fe40003f45270 */
[----:B------:R-:W-:Y:S02]  /*0e40*/  ISETP.GE.U32.AND P0, PT, R6, R17, PT ;  /* 0x000000110600720c */ /* 0x000fe40003f06070 */
[----:B------:R-:W-:-:S04]  /*0e50*/  LOP3.LUT R6, R11, R40, RZ, 0x3c, !PT ;  /* 0x000000280b067212 */ /* 0x000fc800078e3cff */
[----:B------:R-:W-:-:S07]  /*0e60*/  ISETP.GE.AND P3, PT, R6, RZ, PT ;  /* 0x000000ff0600720c */ /* 0x000fce0003f66270 */
[----:B------:R-:W-:-:S05]  /*0e70*/  @P0 VIADD R4, R4, 0x1 ;  /* 0x0000000104040836 */ /* 0x000fca0000000000 */
[----:B------:R-:W-:-:S05]  /*0e80*/  MOV R19, R4 ;  /* 0x0000000400137202 */ /* 0x000fca0000000f00 */
[----:B------:R-:W-:Y:S01]  /*0e90*/  @!P3 IMAD.MOV R19, RZ, RZ, -R19 ;  /* 0x000000ffff13b224 */ /* 0x000fe200078e0a13 */
[----:B------:R-:W-:-:S04]  /*0ea0*/  @!P2 LOP3.LUT R19, RZ, R40, RZ, 0x33, !PT ;  /* 0x00000028ff13a212 */ /* 0x000fc800078e33ff */
[----:B------:R-:W-:Y:S01]  /*0eb0*/  IADD3 R12, PT, PT, R19, UR4, RZ ;  /* 0x00000004130c7c10 */ /* 0x000fe2000fffe0ff */
[----:B------:R-:W-:-:S03]  /*0ec0*/  IMAD.MOV R4, RZ, RZ, -R19 ;  /* 0x000000ffff047224 */ /* 0x000fc600078e0a13 */
[----:B------:R-:W-:Y:S01]  /*0ed0*/  ISETP.GE.AND P0, PT, R12, R7, PT ;  /* 0x000000070c00720c */ /* 0x000fe20003f06270 */
[----:B------:R-:W-:-:S03]  /*0ee0*/  IMAD R6, R40, R4, R11 ;  /* 0x0000000428067224 */ /* 0x000fc600078e020b */
[----:B------:R-:W-:-:S13]  /*0ef0*/  ISETP.GT.AND P0, PT, R40, -0x1, !P0 ;  /* 0xffffffff2800780c */ /* 0x000fda0004704270 */
[----:B------:R-:W0:Y:S01]  /*0f00*/  @P0 LDC.64 R8, c[0x0][0x380] ;  /* 0x0000e000ff080b82 */ /* 0x000e220000000a00 */
[----:B------:R-:W-:-:S04]  /*0f10*/  @P0 IMAD.IADD R15, R3, 0x1, R6 ;  /* 0x00000001030f0824 */ /* 0x000fc800078e0206 */
[----:B------:R-:W-:-:S04]  /*0f20*/  @P0 IMAD R15, R12, R40, R15 ;  /* 0x000000280c0f0224 */ /* 0x000fc800078e020f */
[----:B0-----:R-:W-:-:S06]  /*0f30*/  @P0 IMAD.WIDE R8, R15, 0x2, R8 ;  /* 0x000000020f080825 */ /* 0x001fcc00078e0208 */
[----:B------:R-:W3:Y:S01]  /*0f40*/  @P0 LDG.E.U16.CONSTANT R9, desc[UR8][R8.64] ;  /* 0x0000000808090981 */ /* 0x000ee2000c1e9500 */
[----:B------:R-:W-:Y:S02]  /*0f50*/  IMAD R4, R19, 0x90, R10 ;  /* 0x0000009013047824 */ /* 0x000fe400078e020a */
[----:B------:R-:W-:Y:S02]  /*0f60*/  VIADD R13, R13, 0x1 ;  /* 0x000000010d0d7836 */ /* 0x000fe40000000000 */
[----:B------:R-:W-:Y:S01]  /*0f70*/  IMAD.IADD R11, R37, 0x1, R11 ;  /* 0x00000001250b7824 */ /* 0x000fe200078e020b */
[----:B------:R-:W-:-:S05]  /*0f80*/  LEA R4, R6, R4, 0x1 ;  /* 0x0000000406047211 */ /* 0x000fca00078e08ff */
[----:B------:R0:W-:Y:S04]  /*0f90*/  @!P0 STS.U16 [R4], RZ ;  /* 0x000000ff04008388 */ /* 0x0001e80000000400 */
[----:B---3--:R0:W-:Y:S01]  /*0fa0*/  @P0 STS.U16 [R4], R9 ;  /* 0x0000000904000388 */ /* 0x0081e20000000400 */
[----:B------:R-:W-:-:S13]  /*0fb0*/  ISETP.NE.AND P0, PT, R13, R2, PT ;  /* 0x000000020d00720c */ /* 0x000fda0003f05270 */
[----:B0-----:R-:W-:Y:S05]  /*0fc0*/  @P0 BRA `(.L_x_16) ;  /* 0xfffffffc00740947 */ /* 0x001fea000383ffff */
.L_x_15:
[----:B--2---:R-:W-:Y:S05]  /*0fd0*/  BSYNC.RECONVERGENT B1 ;  /* 0x0000000000017941 */ /* 0x004fea0003800200 */
.L_x_14:
[----:B------:R-:W-:Y:S05]  /*0fe0*/  @!P1 BRA `(.L_x_13) ;  /* 0x0000000800609947 */ /* 0x000fea0003800000 */
[----:B------:R-:W-:-:S04]  /*0ff0*/  IABS R0, R40 ;  /* 0x0000002800007213 */ /* 0x000fc80000000000 */
[----:B------:R-:W0:Y:S08]  /*1000*/  I2F.RP R4, R0 ;  /* 0x0000000000047306 */ /* 0x000e300000209400 */
[----:B0-----:R-:W0:Y:S02]  /*1010*/  MUFU.RCP R4, R4 ;  /* 0x0000000400047308 */ /* 0x001e240000001000 */
[----:B0-----:R-:W-:-:S06]  /*1020*/  IADD3 R6, PT, PT, R4, 0xffffffe, RZ ;  /* 0x0ffffffe04067810 */ /* 0x001fcc0007ffe0ff */
[----:B------:R0:W1:Y:S02]  /*1030*/  F2I.FTZ.U32.TRUNC.NTZ R7, R6 ;  /* 0x0000000600077305 */ /* 0x000064000021f000 */
[----:B0-----:R-:W-:Y:S02]  /*1040*/  IMAD.MOV.U32 R6, RZ, RZ, RZ ;  /* 0x000000ffff067224 */ /* 0x001fe400078e00ff */
[----:B-1----:R-:W-:-:S04]  /*1050*/  IMAD.MOV R9, RZ, RZ, -R7 ;  /* 0x000000ffff097224 */ /* 0x002fc800078e0a07 */
[----:B------:R-:W-:-:S04]  /*1060*/  IMAD R9, R9, R0, RZ ;  /* 0x0000000009097224 */ /* 0x000fc800078e02ff */
[----:B------:R-:W-:-:S07]  /*1070*/  IMAD.HI.U32 R2, R7, R9, R6 ;  /* 0x0000000907027227 */ /* 0x000fce00078e0006 */
.L_x_17:
[----:B------:R-:W-:Y:S01]  /*1080*/  MOV R40, UR10 ;  /* 0x0000000a00287c02 */ /* 0x000fe20008000f00 */
[----:B------:R-:W-:Y:S01]  /*1090*/  IMAD.IADD R24, R37, 0x1, R11 ;  /* 0x0000000125187824 */ /* 0x000fe200078e020b */
[----:B------:R-:W-:Y:S02]  /*10a0*/  IABS R13, R11 ;  /* 0x0000000b000d7213 */ /* 0x000fe40000000000 */
[-C--:B------:R-:W-:Y:S01]  /*10b0*/  IABS R18, R40.reuse ;  /* 0x0000002800127213 */ /* 0x080fe20000000000 */
[----:B------:R-:W-:Y:S01]  /*10c0*/  IMAD.IADD R21, R24, 0x1, R37 ;  /* 0x0000000118157824 */ /* 0x000fe200078e0225 */
[----:B------:R-:W-:Y:S01]  /*10d0*/  LOP3.LUT R29, RZ, R40, RZ, 0x33, !PT ;  /* 0x00000028ff1d7212 */ /* 0x000fe200078e33ff */
[----:B------:R-:W-:Y:S01]  /*10e0*/  IMAD.HI.U32 R4, R2, R13, RZ ;  /* 0x0000000d02047227 */ /* 0x000fe200078e00ff */
[----:B------:R-:W0:Y:S02]  /*10f0*/  I2F.RP R8, R18 ;  /* 0x0000001200087306 */ /* 0x000e240000209400 */
[----:B------:R-:W-:-:S02]  /*1100*/  IABS R10, R21 ;  /* 0x00000015000a7213 */ /* 0x000fc40000000000 */
[----:B------:R-:W-:Y:S02]  /*1110*/  IADD3 R2, PT, PT, -R4, RZ, RZ ;  /* 0x000000ff04027210 */ /* 0x000fe40007ffe1ff */
[----:B------:R-:W-:-:S03]  /*1120*/  IADD3 R9, PT, PT, R21, R37, RZ ;  /* 0x0000002515097210 */ /* 0x000fc60007ffe0ff */
[----:B------:R-:W-:Y:S01]  /*1130*/  IMAD R13, R18, R2, R13 ;  /* 0x00000002120d7224 */ /* 0x000fe200078e020d */
[----:B------:R-:W-:-:S04]  /*1140*/  IABS R17, R9 ;  /* 0x0000000900117213 */ /* 0x000fc80000000000 */
[----:B------:R-:W-:Y:S01]  /*1150*/  ISETP.GT.U32.AND P3, PT, R0, R13, PT ;  /* 0x0000000d0000720c */ /* 0x000fe20003f64070 */
[----:B0-----:R-:W0:-:S12]  /*1160*/  MUFU.RCP R8, R8 ;  /* 0x0000000800087308 */ /* 0x001e180000001000 */
[--C-:B------:R-:W-:Y:S01]  /*1170*/  @!P3 IMAD.IADD R13, R13, 0x1, -R18.reuse ;  /* 0x000000010d0db824 */ /* 0x100fe200078e0a12 */
[----:B------:R-:W-:Y:S01]  /*1180*/  @!P3 IADD3 R4, PT, PT, R4, 0x1, RZ ;  /* 0x000000010404b810 */ /* 0x000fe20007ffe0ff */
[----:B0-----:R-:W-:Y:S01]  /*1190*/  VIADD R6, R8, 0xffffffe ;  /* 0x0ffffffe08067836 */ /* 0x001fe20000000000 */
[----:B------:R-:W-:Y:S02]  /*11a0*/  IABS R8, R24 ;  /* 0x0000001800087213 */ /* 0x000fe40000000000 */
[----:B------:R-:W-:Y:S01]  /*11b0*/  ISETP.GE.U32.AND P0, PT, R13, R0, PT ;  /* 0x000000000d00720c */ /* 0x000fe20003f06070 */
[----:B------:R0:W1:Y:S01]  /*11c0*/  F2I.FTZ.U32.TRUNC.NTZ R7, R6 ;  /* 0x0000000600077305 */ /* 0x000062000021f000 */
[----:B------:R-:W-:Y:S02]  /*11d0*/  IMAD.MOV.U32 R0, RZ, RZ, R18 ;  /* 0x000000ffff007224 */ /* 0x000fe400078e0012 */
[----:B0-----:R-:W-:-:S09]  /*11e0*/  IMAD.MOV.U32 R6, RZ, RZ, RZ ;  /* 0x000000ffff067224 */ /* 0x001fd200078e00ff */
[----:B------:R-:W-:Y:S01]  /*11f0*/  @P0 IADD3 R4, PT, PT, R4, 0x1, RZ ;  /* 0x0000000104040810 */ /* 0x000fe20007ffe0ff */
[----:B-1----:R-:W-:-:S04]  /*1200*/  IMAD.MOV R15, RZ, RZ, -R7 ;  /* 0x000000ffff0f7224 */ /* 0x002fc800078e0a07 */
[----:B------:R-:W-:-:S04]  /*1210*/  IMAD R15, R15, R18, RZ ;  /* 0x000000120f0f7224 */ /* 0x000fc800078e02ff */
[----:B------:R-:W-:Y:S01]  /*1220*/  IMAD.HI.U32 R2, R7, R15, R6 ;  /* 0x0000000f07027227 */ /* 0x000fe200078e0006 */
[----:B------:R-:W-:-:S03]  /*1230*/  MOV R15, R10 ;  /* 0x0000000a000f7202 */ /* 0x000fc60000000f00 */
[----:B------:R-:W-:Y:S02]  /*1240*/  IMAD.MOV.U32 R7, RZ, RZ, R8 ;  /* 0x000000ffff077224 */ /* 0x000fe400078e0008 */
[----:B------:R-:W-:-:S04]  /*1250*/  IMAD.HI.U32 R8, R2, R15, RZ ;  /* 0x0000000f02087227 */ /* 0x000fc800078e00ff */
[----:B------:R-:W-:Y:S01]  /*1260*/  IMAD.HI.U32 R6, R2, R7, RZ ;  /* 0x0000000702067227 */ /* 0x000fe200078e00ff */
[----:B------:R-:W-:-:S03]  /*1270*/  IADD3 R14, PT, PT, -R8, RZ, RZ ;  /* 0x000000ff080e7210 */ /* 0x000fc60007ffe1ff */
[----:B------:R-:W-:Y:S02]  /*1280*/  IMAD.MOV R12, RZ, RZ, -R6 ;  /* 0x000000ffff0c7224 */ /* 0x000fe400078e0a06 */
[----:B------:R-:W-:-:S04]  /*1290*/  IMAD.HI.U32 R10, R2, R17, RZ ;  /* 0x00000011020a7227 */ /* 0x000fc800078e00ff */
[C---:B------:R-:W-:Y:S01]  /*12a0*/  IMAD R7, R18.reuse, R12, R7 ;  /* 0x0000000c12077224 */ /* 0x040fe200078e0207 */
[----:B------:R-:W-:Y:S01]  /*12b0*/  LOP3.LUT R12, R11, R40, RZ, 0x3c, !PT ;  /* 0x000000280b0c7212 */ /* 0x000fe200078e3cff */
[----:B------:R-:W-:Y:S02]  /*12c0*/  IMAD.MOV R16, RZ, RZ, -R10 ;  /* 0x000000ffff107224 */ /* 0x000fe400078e0a0a */
[----:B------:R-:W-:Y:S01]  /*12d0*/  IMAD R13, R18, R14, R15 ;  /* 0x0000000e120d7224 */ /* 0x000fe200078e020f */
[----:B------:R-:W-:Y:S01]  /*12e0*/  ISETP.GT.U32.AND P6, PT, R0, R7, PT ;  /* 0x000000070000720c */ /* 0x000fe20003fc4070 */
[----:B------:R-:W-:Y:S01]  /*12f0*/  IMAD R15, R18, R16, R17 ;  /* 0x00000010120f7224 */ /* 0x000fe200078e0211 */
[----:B------:R-:W-:Y:S02]  /*1300*/  ISETP.GE.AND P2, PT, R12, RZ, PT ;  /* 0x000000ff0c00720c */ /* 0x000fe40003f46270 */
[C---:B------:R-:W-:Y:S02]  /*1310*/  ISETP.GT.U32.AND P5, PT, R0.reuse, R13, PT ;  /* 0x0000000d0000720c */ /* 0x040fe40003fa4070 */
[----:B------:R-:W-:-:S02]  /*1320*/  ISETP.GT.U32.AND P1, PT, R0, R15, PT ;  /* 0x0000000f0000720c */ /* 0x000fc40003f24070 */
[----:B------:R-:W-:-:S05]  /*1330*/  LOP3.LUT R12, R21, R40, RZ, 0x3c, !PT ;  /* 0x00000028150c7212 */ /* 0x000fca00078e3cff */
[----:B------:R-:W-:Y:S01]  /*1340*/  @!P6 IMAD.IADD R7, R7, 0x1, -R18 ;  /* 0x000000010707e824 */ /* 0x000fe200078e0a12 */
[----:B------:R-:W-:Y:S01]  /*1350*/  @!P6 IADD3 R6, PT, PT, R6, 0x1, RZ ;  /* 0x000000010606e810 */ /* 0x000fe20007ffe0ff */
[----:B------:R-:W-:Y:S01]  /*1360*/  @!P2 IMAD.MOV R4, RZ, RZ, -R4 ;  /* 0x000000ffff04a224 */ /* 0x000fe200078e0a04 */
[----:B------:R-:W-:Y:S01]  /*1370*/  ISETP.GE.AND P6, PT, R12, RZ, PT ;  /* 0x000000ff0c00720c */ /* 0x000fe20003fc6270 */
[--C-:B------:R-:W-:Y:S01]  /*1380*/  @!P5 IMAD.IADD R13, R13, 0x1, -R18.reuse ;  /* 0x000000010d0dd824 */ /* 0x100fe200078e0a12 */
[----:B------:R-:W-:Y:S01]  /*1390*/  ISETP.GE.U32.AND P4, PT, R7, R0, PT ;  /* 0x000000000700720c */ /* 0x000fe20003f86070 */
[----:B------:R-:W-:Y:S01]  /*13a0*/  @!P1 IMAD.IADD R15, R15, 0x1, -R18 ;  /* 0x000000010f0f9824 */ /* 0x000fe200078e0a12 */
[----:B------:R-:W-:Y:S01]  /*13b0*/  LOP3.LUT R7, R24, R40, RZ, 0x3c, !PT ;  /* 0x0000002818077212 */ /* 0x000fe200078e3cff */
[----:B------:R-:W-:Y:S01]  /*13c0*/  @!P5 VIADD R8, R8, 0x1 ;  /* 0x000000010808d836 */ /* 0x000fe20000000000 */
[-C--:B------:R-:W-:Y:S02]  /*13d0*/  ISETP.GE.U32.AND P0, PT, R13, R0.reuse, PT ;  /* 0x000000000d00720c */ /* 0x080fe40003f06070 */
[----:B------:R-:W-:-:S02]  /*13e0*/  ISETP.GE.U32.AND P3, PT, R15, R0, PT ;  /* 0x000000000f00720c */ /* 0x000fc40003f66070 */
[----:B------:R-:W-:Y:S02]  /*13f0*/  ISETP.GE.AND P2, PT, R7, RZ, PT ;  /* 0x000000ff0700720c */ /* 0x000fe40003f46270 */
[----:B------:R-:W-:Y:S02]  /*1400*/  LOP3.LUT R7, R9, R40, RZ, 0x3c, !PT ;  /* 0x0000002809077212 */ /* 0x000fe400078e3cff */
[----:B------:R-:W-:Y:S01]  /*1410*/  @!P1 IADD3 R10, PT, PT, R10, 0x1, RZ ;  /* 0x000000010a0a9810 */ /* 0x000fe20007ffe0ff */
[----:B------:R-:W-:Y:S01]  /*1420*/  @P4 VIADD R6, R6, 0x1 ;  /* 0x0000000106064836 */ /* 0x000fe20000000000 */
[----:B------:R-:W-:Y:S01]  /*1430*/  ISETP.GE.AND P5, PT, R7, RZ, PT ;  /* 0x000000ff0700720c */ /* 0x000fe20003fa6270 */
[----:B------:R-:W-:Y:S01]  /*1440*/  IMAD.U32 R7, RZ, RZ, UR7 ;  /* 0x00000007ff077e24 */ /* 0x000fe2000f8e00ff */
[----:B------:R-:W-:Y:S01]  /*1450*/  ISETP.NE.AND P1, PT, R40, RZ, PT ;  /* 0x000000ff2800720c */ /* 0x000fe20003f25270 */
[----:B------:R-:W-:Y:S02]  /*1460*/  @P0 VIADD R8, R8, 0x1 ;  /* 0x0000000108080836 */ /* 0x000fe40000000000 */
[----:B------:R-:W-:-:S02]  /*1470*/  @P3 IADD3 R10, PT, PT, R10, 0x1, RZ ;  /* 0x000000010a0a3810 */ /* 0x000fc40007ffe0ff */
[----:B------:R-:W-:Y:S01]  /*1480*/  @!P2 IMAD.MOV R6, RZ, RZ, -R6 ;  /* 0x000000ffff06a224 */ /* 0x000fe200078e0a06 */
[C---:B------:R-:W-:Y:S02]  /*1490*/  SEL R20, R29.reuse, R4, !P1 ;  /* 0x000000041d147207 */ /* 0x040fe40004800000 */
[----:B------:R-:W-:Y:S02]  /*14a0*/  @!P6 IADD3 R8, PT, PT, -R8, RZ, RZ ;  /* 0x000000ff0808e210 */ /* 0x000fe40007ffe1ff */
[C---:B------:R-:W-:Y:S01]  /*14b0*/  SEL R26, R29.reuse, R6, !P1 ;  /* 0x000000061d1a7207 */ /* 0x040fe20004800000 */
[----:B------:R-:W-:Y:S01]  /*14c0*/  @!P5 IMAD.MOV R10, RZ, RZ, -R10 ;  /* 0x000000ffff0ad224 */ /* 0x000fe200078e0a0a */
[C---:B------:R-:W-:Y:S01]  /*14d0*/  SEL R27, R29.reuse, R8, !P1 ;  /* 0x000000081d1b7207 */ /* 0x040fe20004800000 */
[----:B------:R-:W-:Y:S01]  /*14e0*/  VIADD R22, R20, UR4 ;  /* 0x0000000414167c36 */ /* 0x000fe20008000000 */
[C---:B------:R-:W-:Y:S01]  /*14f0*/  IADD3 R23, PT, PT, -R26.reuse, RZ, RZ ;  /* 0x000000ff1a177210 */ /* 0x040fe20007ffe1ff */
[----:B------:R-:W-:Y:S01]  /*1500*/  IMAD.MOV R4, RZ, RZ, -R20 ;  /* 0x000000ffff047224 */ /* 0x000fe200078e0a14 */
[----:B------:R-:W-:Y:S01]  /*1510*/  SEL R29, R29, R10, !P1 ;  /* 0x0000000a1d1d7207 */ /* 0x000fe20004800000 */
[----:B------:R-:W-:Y:S01]  /*1520*/  VIADD R10, R26, UR4 ;  /* 0x000000041a0a7c36 */ /* 0x000fe20008000000 */
[-C--:B------:R-:W-:Y:S01]  /*1530*/  ISETP.GE.AND P0, PT, R22, R7.reuse, PT ;  /* 0x000000071600720c */ /* 0x080fe20003f06270 */
[----:B------:R-:W-:Y:S01]  /*1540*/  IMAD R8, R40, R4, R11 ;  /* 0x0000000428087224 */ /* 0x000fe200078e020b */
[----:B------:R-:W-:Y:S01]  /*1550*/  IADD3 R30, PT, PT, R27, UR4, RZ ;  /* 0x000000041b1e7c10 */ /* 0x000fe2000fffe0ff */
[----:B------:R-:W-:Y:S01]  /*1560*/  VIADD R32, R29, UR4 ;  /* 0x000000041d207c36 */ /* 0x000fe20008000000 */
[-C--:B------:R-:W-:Y:S01]  /*1570*/  ISETP.GE.AND P1, PT, R10, R7.reuse, PT ;  /* 0x000000070a00720c */ /* 0x080fe20003f26270 */
[----:B------:R-:W-:Y:S01]  /*1580*/  IMAD.MOV R4, RZ, RZ, -R27 ;  /* 0x000000ffff047224 */ /* 0x000fe200078e0a1b */
[----:B------:R-:W-:Y:S01]  /*1590*/  ISETP.LT.OR P0, PT, R40, RZ, P0 ;  /* 0x000000ff2800720c */ /* 0x000fe20000701670 */
[----:B------:R-:W-:Y:S01]  /*15a0*/  IMAD.MOV R6, RZ, RZ, -R29 ;  /* 0x000000ffff067224 */ /* 0x000fe200078e0a1d */
[----:B------:R-:W-:Y:S01]  /*15b0*/  ISETP.GE.AND P2, PT, R30, R7, PT ;  /* 0x000000071e00720c */ /* 0x000fe20003f46270 */
[----:B------:R-:W-:Y:S01]  /*15c0*/  IMAD R24, R40, R23, R24 ;  /* 0x0000001728187224 */ /* 0x000fe200078e0218 */
[----:B------:R-:W-:Y:S01]  /*15d0*/  ISETP.GE.AND P3, PT, R32, R7, PT ;  /* 0x000000072000720c */ /* 0x000fe20003f66270 */
[C---:B------:R-:W-:Y:S01]  /*15e0*/  IMAD R28, R40.reuse, R4, R21 ;  /* 0x00000004281c7224 */ /* 0x040fe200078e0215 */
[C---:B------:R-:W-:Y:S01]  /*15f0*/  ISETP.GT.AND P1, PT, R40.reuse, -0x1, !P1 ;  /* 0xffffffff2800780c */ /* 0x040fe20004f24270 */
[C---:B------:R-:W-:Y:S01]  /*1600*/  IMAD R31, R40.reuse, R6, R9 ;  /* 0x00000006281f7224 */ /* 0x040fe200078e0209 */
[----:B------:R-:W-:-:S02]  /*1610*/  ISETP.GT.AND P2, PT, R40, -0x1, !P2 ;  /* 0xffffffff2800780c */ /* 0x000fc40005744270 */
[----:B------:R-:W-:-:S03]  /*1620*/  ISETP.GT.AND P3, PT, R40, -0x1, !P3 ;  /* 0xffffffff2800780c */ /* 0x000fc60005f64270 */
[----:B------:R-:W0:Y:S01]  /*1630*/  @!P0 LDC.64 R18, c[0x0][0x380] ;  /* 0x0000e000ff128b82 */ /* 0x000e220000000a00 */
[----:B------:R-:W-:-:S05]  /*1640*/  @!P0 IADD3 R11, PT, PT, R3, R8, RZ ;  /* 0x00000008030b8210 */ /* 0x000fca0007ffe0ff */
[C---:B------:R-:W-:Y:S02]  /*1650*/  @P1 IMAD.IADD R21, R3.reuse, 0x1, R24 ;  /* 0x0000000103151824 */ /* 0x040fe400078e0218 */
[----:B------:R-:W1:Y:S01]  /*1660*/  @P1 LDC.64 R16, c[0x0][0x380] ;  /* 0x0000e000ff101b82 */ /* 0x000e620000000a00 */
[-C--:B------:R-:W-:Y:S01]  /*1670*/  @!P0 IMAD R11, R22, R40.reuse, R11 ;  /* 0x00000028160b8224 */ /* 0x080fe200078e020b */
[C---:B------:R-:W-:Y:S01]  /*1680*/  @P3 IADD3 R25, PT, PT, R3.reuse, R31, RZ ;  /* 0x0000001f03193210 */ /* 0x040fe20007ffe0ff */
[----:B------:R-:W-:Y:S02]  /*1690*/  @P2 IMAD.IADD R23, R3, 0x1, R28 ;  /* 0x0000000103172824 */ /* 0x000fe400078e021c */
[-C--:B------:R-:W-:Y:S02]  /*16a0*/  @P1 IMAD R21, R10, R40.reuse, R21 ;  /* 0x000000280a151224 */ /* 0x080fe400078e0215 */
[-C--:B------:R-:W-:Y:S01]  /*16b0*/  @P2 IMAD R23, R30, R40.reuse, R23 ;  /* 0x000000281e172224 */ /* 0x080fe200078e0217 */
[----:B------:R-:W2:Y:S01]  /*16c0*/  @P2 LDC.64 R14, c[0x0][0x380] ;  /* 0x0000e000ff0e2b82 */ /* 0x000ea20000000a00 */
[----:B------:R-:W-:-:S07]  /*16d0*/  @P3 IMAD R25, R32, R40, R25 ;  /* 0x0000002820193224 */ /* 0x000fce00078e0219 */
[----:B------:R-:W3:Y:S01]  /*16e0*/  @P3 LDC.64 R12, c[0x0][0x380] ;  /* 0x0000e000ff0c3b82 */ /* 0x000ee20000000a00 */
[----:B0-----:R-:W-:-:S06]  /*16f0*/  @!P0 IMAD.WIDE R18, R11, 0x2, R18 ;  /* 0x000000020b128825 */ /* 0x001fcc00078e0212 */
[----:B------:R-:W4:Y:S01]  /*1700*/  @!P0 LDG.E.U16.CONSTANT R19, desc[UR8][R18.64] ;  /* 0x0000000812138981 */ /* 0x000f22000c1e9500 */
[----:B-1----:R-:W-:-:S06]  /*1710*/  @P1 IMAD.WIDE R16, R21, 0x2, R16 ;  /* 0x0000000215101825 */ /* 0x002fcc00078e0210 */
[----:B------:R-:W5:Y:S01]  /*1720*/  @P1 LDG.E.U16.CONSTANT R16, desc[UR8][R16.64] ;  /* 0x0000000810101981 */ /* 0x000f62000c1e9500 */
[----:B--2---:R-:W-:-:S06]  /*1730*/  @P2 IMAD.WIDE R14, R23, 0x2, R14 ;  /* 0x00000002170e2825 */ /* 0x004fcc00078e020e */
[----:B------:R-:W2:Y:S01]  /*1740*/  @P2 LDG.E.U16.CONSTANT R14, desc[UR8][R14.64] ;  /* 0x000000080e0e2981 */ /* 0x000ea2000c1e9500 */
[----:B---3--:R-:W-:-:S06]  /*1750*/  @P3 IMAD.WIDE R12, R25, 0x2, R12 ;  /* 0x00000002190c3825 */ /* 0x008fcc00078e020c */
[----:B------:R0:W3:Y:S01]  /*1760*/  @P3 LDG.E.U16.CONSTANT R12, desc[UR8][R12.64] ;  /* 0x000000080c0c3981 */ /* 0x0000e2000c1e9500 */
[----:B------:R-:W1:Y:S01]  /*1770*/  S2UR UR6, SR_CgaCtaId ;  /* 0x00000000000679c3 */ /* 0x000e620000008800 */
[----:B------:R-:W-:Y:S02]  /*1780*/  UMOV UR5, 0x400 ;  /* 0x0000040000057882 */ /* 0x000fe40000000000 */
[----:B-1----:R-:W-:-:S06]  /*1790*/  ULEA UR5, UR6, UR5, 0x18 ;  /* 0x0000000506057291 */ /* 0x002fcc000f8ec0ff */
[----:B------:R-:W-:-:S04]  /*17a0*/  @!P0 IMAD.U32 R11, RZ, RZ, UR5 ;  /* 0x00000005ff0b8e24 */ /* 0x000fc8000f8e00ff */
[----:B------:R-:W-:Y:S02]  /*17b0*/  @!P0 IMAD R4, R20, 0x90, R11 ;  /* 0x0000009014048824 */ /* 0x000fe400078e020b */
[----:B------:R-:W-:-:S04]  /*17c0*/  @P0 IMAD.U32 R11, RZ, RZ, UR5 ;  /* 0x00000005ff0b0e24 */ /* 0x000fc8000f8e00ff */
[--C-:B------:R-:W-:Y:S01]  /*17d0*/  @P0 IMAD R21, R20, 0x90, R11.reuse ;  /* 0x0000009014150824 */ /* 0x100fe200078e020b */
[----:B------:R-:W-:Y:S01]  /*17e0*/  @!P0 LEA R4, R8, R4, 0x1 ;  /* 0x0000000408048211 */ /* 0x000fe200078e08ff */
[C-C-:B------:R-:W-:Y:S02]  /*17f0*/  @!P1 IMAD R6, R26.reuse, 0x90, R11.reuse ;  /* 0x000000901a069824 */ /* 0x140fe400078e020b */
[----:B0-----:R-:W-:Y:S02]  /*1800*/  @P1 IMAD R13, R26, 0x90, R11 ;  /* 0x000000901a0d1824 */ /* 0x001fe400078e020b */
[----:B------:R-:W-:Y:S02]  /*1810*/  @P0 IMAD R21, R8, 0x2, R21 ;  /* 0x0000000208150824 */ /* 0x000fe400078e0215 */
[C-C-:B------:R-:W-:Y:S02]  /*1820*/  @!P2 IMAD R8, R27.reuse, 0x90, R11.reuse ;  /* 0x000000901b08a824 */ /* 0x140fe400078e020b */
[----:B------:R-:W-:-:S02]  /*1830*/  @P2 IMAD R27, R27, 0x90, R11 ;  /* 0x000000901b1b2824 */ /* 0x000fc400078e020b */
[C-C-:B------:R-:W-:Y:S01]  /*1840*/  @!P3 IMAD R10, R29.reuse, 0x90, R11.reuse ;  /* 0x000000901d0ab824 */ /* 0x140fe200078e020b */
[C---:B------:R-:W-:Y:S01]  /*1850*/  @P1 LEA R13, R24.reuse, R13, 0x1 ;  /* 0x0000000d180d1211 */ /* 0x040fe200078e08ff */
[----:B------:R-:W-:Y:S02]  /*1860*/  @!P1 IMAD R6, R24, 0x2, R6 ;  /* 0x0000000218069824 */ /* 0x000fe400078e0206 */
[----:B------:R-:W-:Y:S02]  /*1870*/  @P3 IMAD R18, R29, 0x90, R11 ;  /* 0x000000901d123824 */ /* 0x000fe400078e020b */
[C---:B------:R-:W-:Y:S01]  /*1880*/  @!P2 IMAD R8, R28.reuse, 0x2, R8 ;  /* 0x000000021c08a824 */ /* 0x040fe200078e0208 */
[C---:B------:R-:W-:Y:S01]  /*1890*/  @!P3 LEA R10, R31.reuse, R10, 0x1 ;  /* 0x0000000a1f0ab211 */ /* 0x040fe200078e08ff */
[----:B------:R-:W-:Y:S02]  /*18a0*/  @P2 IMAD R27, R28, 0x2, R27 ;  /* 0x000000021c1b2824 */ /* 0x000fe400078e021b */
[----:B------:R-:W-:-:S02]  /*18b0*/  @P3 IMAD R31, R31, 0x2, R18 ;  /* 0x000000021f1f3824 */ /* 0x000fc400078e0212 */
[----:B------:R-:W-:Y:S01]  /*18c0*/  IMAD.IADD R11, R9, 0x1, R37 ;  /* 0x00000001090b7824 */ /* 0x000fe200078e0225 */
[----:B----4-:R0:W-:Y:S04]  /*18d0*/  @!P0 STS.U16 [R4], R19 ;  /* 0x0000001304008388 */ /* 0x0101e80000000400 */
[----:B------:R0:W-:Y:S04]  /*18e0*/  @P0 STS.U16 [R21], RZ ;  /* 0x000000ff15000388 */ /* 0x0001e80000000400 */
[----:B------:R0:W-:Y:S04]  /*18f0*/  @!P1 STS.U16 [R6], RZ ;  /* 0x000000ff06009388 */ /* 0x0001e80000000400 */
[----:B-----5:R0:W-:Y:S04]  /*1900*/  @P1 STS.U16 [R13], R16 ;  /* 0x000000100d001388 */ /* 0x0201e80000000400 */
[----:B------:R0:W-:Y:S04]  /*1910*/  @!P2 STS.U16 [R8], RZ ;  /* 0x000000ff0800a388 */ /* 0x0001e80000000400 */
[----:B--2---:R0:W-:Y:S04]  /*1920*/  @P2 STS.U16 [R27], R14 ;  /* 0x0000000e1b002388 */ /* 0x0041e80000000400 */
[----:B------:R0:W-:Y:S04]  /*1930*/  @!P3 STS.U16 [R10], RZ ;  /* 0x000000ff0a00b388 */ /* 0x0001e80000000400 */
[----:B---3--:R0:W-:Y:S01]  /*1940*/  @P3 STS.U16 [R31], R12 ;  /* 0x0000000c1f003388 */ /* 0x0081e20000000400 */
[----:B------:R-:W-:-:S13]  /*1950*/  ISETP.GE.AND P0, PT, R11, R36, PT ;  /* 0x000000240b00720c */ /* 0x000fda0003f06270 */
[----:B0-----:R-:W-:Y:S05]  /*1960*/  @!P0 BRA `(.L_x_17) ;  /* 0xfffffff400c48947 */ /* 0x001fea000383ffff */
.L_x_13:
[----:B--2---:R-:W-:Y:S05]  /*1970*/  BSYNC.RECONVERGENT B0 ;  /* 0x0000000000007941 */ /* 0x004fea0003800200 */
.L_x_12:
[----:B------:R-:W-:Y:S01]  /*1980*/  BAR.SYNC.DEFER_BLOCKING 0x0 ;  /* 0x0000000000007b1d */ /* 0x000fe20000010000 */
[----:B------:R-:W-:-:S05]  /*1990*/  ISETP.GE.AND P0, PT, R7, 0x1, PT ;  /* 0x000000010700780c */ /* 0x000fca0003f06270 */
[----:B------:R-:W0:Y:S01]  /*19a0*/  LDCU UR12, c[0x0][0x3ac] ;  /* 0x00007580ff0c77ac */ /* 0x000e220008000800 */
[----:B------:R-:W1:Y:S01]  /*19b0*/  LDCU UR10, c[0x0][0x3ac] ;  /* 0x00007580ff0a77ac */ /* 0x000e620008000800 */
[----:B------:R-:W2:Y:S01]  /*19c0*/  LDCU UR7, c[0x0][0x3a8] ;  /* 0x00007500ff0777ac */ /* 0x000ea20008000800 */
[----:B------:R-:W3:Y:S05]  /*19d0*/  LDCU UR11, c[0x0][0x3a8] ;  /* 0x00007500ff0b77ac */ /* 0x000eea0008000800 */
[----:B------:R-:W-:Y:S05]  /*19e0*/  @!P0 BRA `(.L_x_18) ;  /* 0x0000004000ec8947 */ /* 0x000fea0003800000 */
[----:B------:R-:W4:Y:S01]  /*19f0*/  I2F.U32.RP R6, R37 ;  /* 0x0000002500067306 */ /* 0x000f220000209000 */
[CC--:B------:R-:W-:Y:S01]  /*1a00*/  ISETP.GE.AND P0, PT, R5.reuse, R36.reuse, PT ;  /* 0x000000240500720c */ /* 0x0c0fe20003f06270 */
[----:B------:R-:W5:Y:S01]  /*1a10*/  S2UR UR6, SR_CgaCtaId ;  /* 0x00000000000679c3 */ /* 0x000f620000008800 */
[C---:B------:R-:W-:Y:S01]  /*1a20*/  ISETP.GE.U32.AND P1, PT, R5.reuse, 0x400, PT ;  /* 0x000004000500780c */ /* 0x040fe20003f26070 */
[----:B------:R-:W-:Y:S01]  /*1a30*/  UMOV UR5, 0x400 ;  /* 0x0000040000057882 */ /* 0x000fe20000000000 */
[C---:B------:R-:W-:Y:S01]  /*1a40*/  VIMNMX R0, PT, PT, R5.reuse, R36, !PT ;  /* 0x0000002405007248 */ /* 0x040fe20007fe0100 */
[----:B------:R-:W-:Y:S01]  /*1a50*/  UIADD3 UR5, UPT, UPT, UR5, 0x5a00, URZ ;  /* 0x00005a0005057890 */ /* 0x000fe2000fffe0ff */
[----:B------:R-:W-:Y:S01]  /*1a60*/  VIMNMX.U32 R4, PT, PT, R5, 0x400, !PT ;  /* 0x0000040005047848 */ /* 0x000fe20007fe0000 */
[----:B------:R-:W-:Y:S01]  /*1a70*/  VIADD R44, R7, 0x1f ;  /* 0x0000001f072c7836 */ /* 0x000fe20000000000 */
[C---:B------:R-:W-:Y:S01]  /*1a80*/  IADD3 R58, PT, PT, R40.reuse, -0x1, RZ ;  /* 0xffffffff283a7810 */ /* 0x040fe20007ffe0ff */
[----:B------:R-:W-:Y:S01]  /*1a90*/  IMAD.MOV.U32 R43, RZ, RZ, RZ ;  /* 0x000000ffff2b7224 */ /* 0x000fe200078e00ff */
[----:B------:R-:W-:-:S02]  /*1aa0*/  LOP3.LUT R59, R40, 0xf, RZ, 0xc0, !PT ;  /* 0x0000000f283b7812 */ /* 0x000fc400078ec0ff */
[C---:B------:R-:W-:Y:S01]  /*1ab0*/  LOP3.LUT R60, R40.reuse, 0x7, RZ, 0xc0, !PT ;  /* 0x00000007283c7812 */ /* 0x040fe200078ec0ff */
[----:B----4-:R-:W4:Y:S01]  /*1ac0*/  MUFU.RCP R6, R6 ;  /* 0x0000000600067308 */ /* 0x010f220000001000 */
[C---:B------:R-:W-:Y:S02]  /*1ad0*/  LOP3.LUT R38, R40.reuse, 0x7ffffff0, RZ, 0xc0, !PT ;  /* 0x7ffffff028267812 */ /* 0x040fe400078ec0ff */
[----:B------:R-:W-:Y:S02]  /*1ae0*/  LOP3.LUT R40, R40, 0x3, RZ, 0xc0, !PT ;  /* 0x0000000328287812 */ /* 0x000fe400078ec0ff */
[----:B------:R-:W-:Y:S02]  /*1af0*/  LOP3.LUT R41, R39, 0x1f, RZ, 0xc0, !PT ;  /* 0x0000001f27297812 */ /* 0x000fe400078ec0ff */
[----:B------:R-:W-:Y:S02]  /*1b00*/  SHF.R.U32.HI R42, RZ, 0x5, R39 ;  /* 0x00000005ff2a7819 */ /* 0x000fe40000011627 */
[----:B------:R-:W-:Y:S01]  /*1b10*/  SHF.R.U32.HI R44, RZ, 0x5, R44 ;  /* 0x00000005ff2c7819 */ /* 0x000fe2000001162c */
[----:B-----5:R-:W-:Y:S01]  /*1b20*/  ULEA UR5, UR6, UR5, 0x18 ;  /* 0x0000000506057291 */ /* 0x020fe2000f8ec0ff */
[----:B----4-:R-:W-:-:S02]  /*1b30*/  IADD3 R8, PT, PT, R6, 0xffffffe, RZ ;  /* 0x0ffffffe06087810 */ /* 0x010fc40007ffe0ff */
[----:B------:R-:W-:Y:S02]  /*1b40*/  SEL R6, RZ, 0x1, P1 ;  /* 0x00000001ff067807 */ /* 0x000fe40000800000 */
[----:B------:R4:W5:Y:S02]  /*1b50*/  F2I.FTZ.U32.TRUNC.NTZ R9, R8 ;  /* 0x0000000800097305 */ /* 0x000964000021f000 */
[----:B----4-:R-:W-:Y:S02]  /*1b60*/  IMAD.MOV.U32 R8, RZ, RZ, RZ ;  /* 0x000000ffff087224 */ /* 0x010fe400078e00ff */
[----:B-----5:R-:W-:-:S04]  /*1b70*/  IMAD.MOV R2, RZ, RZ, -R9 ;  /* 0x000000ffff027224 */ /* 0x020fc800078e0a09 */
[----:B------:R-:W-:Y:S01]  /*1b80*/  IMAD R11, R2, R37, RZ ;  /* 0x00000025020b7224 */ /* 0x000fe200078e02ff */
[----:B------:R-:W-:-:S03]  /*1b90*/  SEL R2, RZ, 0x1, P0 ;  /* 0x00000001ff027807 */ /* 0x000fc60000000000 */
[----:B------:R-:W-:Y:S01]  /*1ba0*/  IMAD.HI.U32 R9, R9, R11, R8 ;  /* 0x0000000b09097227 */ /* 0x000fe200078e0008 */
[-C--:B------:R-:W-:Y:S02]  /*1bb0*/  IADD3 R0, PT, PT, R0, -R5.reuse, -R2 ;  /* 0x8000000500007210 */ /* 0x080fe40007ffe802 */
[----:B------:R-:W-:-:S03]  /*1bc0*/  IADD3 R8, PT, PT, R4, -R5, -R6 ;  /* 0x8000000504087210 */ /* 0x000fc60007ffe806 */
[----:B------:R-:W-:-:S04]  /*1bd0*/  IMAD.HI.U32 R4, R9, R0, RZ ;  /* 0x0000000009047227 */ /* 0x000fc800078e00ff */
[----:B------:R-:W-:Y:S01]  /*1be0*/  IMAD.HI.U32 R9, R9, R8, RZ ;  /* 0x0000000809097227 */ /* 0x000fe200078e00ff */
[----:B------:R-:W-:-:S03]  /*1bf0*/  IADD3 R5, PT, PT, -R4, RZ, RZ ;  /* 0x000000ff04057210 */ /* 0x000fc60007ffe1ff */
[----:B------:R-:W-:Y:S02]  /*1c00*/  IMAD.MOV R10, RZ, RZ, -R9 ;  /* 0x000000ffff0a7224 */ /* 0x000fe400078e0a09 */
[C---:B------:R-:W-:Y:S02]  /*1c10*/  IMAD R0, R37.reuse, R5, R0 ;  /* 0x0000000525007224 */ /* 0x040fe400078e0200 */
[----:B------:R-:W-:-:S03]  /*1c20*/  IMAD R8, R37, R10, R8 ;  /* 0x0000000a25087224 */ /* 0x000fc600078e0208 */
[-C--:B------:R-:W-:Y:S02]  /*1c30*/  ISETP.GE.U32.AND P0, PT, R0, R37.reuse, PT ;  /* 0x000000250000720c */ /* 0x080fe40003f06070 */
[----:B------:R-:W-:-:S11]  /*1c40*/  ISETP.GE.U32.AND P2, PT, R8, R37, PT ;  /* 0x000000250800720c */ /* 0x000fd60003f46070 */
[----:B------:R-:W-:Y:S02]  /*1c50*/  @P0 IMAD.IADD R0, R0, 0x1, -R37 ;  /* 0x0000000100000824 */ /* 0x000fe400078e0a25 */
[-C--:B------:R-:W-:Y:S01]  /*1c60*/  @P2 IADD3 R8, PT, PT, R8, -R37.reuse, RZ ;  /* 0x8000002508082210 */ /* 0x080fe20007ffe0ff */
[----:B------:R-:W-:Y:S01]  /*1c70*/  @P0 VIADD R4, R4, 0x1 ;  /* 0x0000000104040836 */ /* 0x000fe20000000000 */
[----:B------:R-:W-:Y:S01]  /*1c80*/  ISETP.NE.U32.AND P0, PT, R37, RZ, PT ;  /* 0x000000ff2500720c */ /* 0x000fe20003f05070 */
[----:B------:R-:W-:Y:S01]  /*1c90*/  @P2 VIADD R9, R9, 0x1 ;  /* 0x0000000109092836 */ /* 0x000fe20000000000 */
[-C--:B------:R-:W-:Y:S02]  /*1ca0*/  ISETP.GE.U32.AND P1, PT, R0, R37.reuse, PT ;  /* 0x000000250000720c */ /* 0x080fe40003f26070 */
[-C--:B------:R-:W-:Y:S02]  /*1cb0*/  ISETP.GE.U32.AND P3, PT, R8, R37.reuse, PT ;  /* 0x000000250800720c */ /* 0x080fe40003f66070 */
[----:B------:R-:W-:-:S09]  /*1cc0*/  LOP3.LUT R0, RZ, R37, RZ, 0x33, !PT ;  /* 0x00000025ff007212 */ /* 0x000fd200078e33ff */
[----:B------:R-:W-:Y:S02]  /*1cd0*/  @P1 IADD3 R4, PT, PT, R4, 0x1, RZ ;  /* 0x0000000104041810 */ /* 0x000fe40007ffe0ff */
[----:B------:R-:W-:Y:S02]  /*1ce0*/  @P3 VIADD R9, R9, 0x1 ;  /* 0x0000000109093836 */ /* 0x000fe40000000000 */
[C---:B------:R-:W-:Y:S01]  /*1cf0*/  SEL R5, R0.reuse, R4, !P0 ;  /* 0x0000000400057207 */ /* 0x040fe20004000000 */
[----:B------:R-:W-:Y:S02]  /*1d00*/  IMAD.SHL.U32 R4, R39, 0x4, RZ ;  /* 0x0000000427047824 */ /* 0x000fe400078e00ff */
[----:B------:R-:W-:Y:S02]  /*1d10*/  SEL R9, R0, R9, !P0 ;  /* 0x0000000900097207 */ /* 0x000fe40004000000 */
[----:B------:R-:W-:Y:S01]  /*1d20*/  IMAD.IADD R0, R2, 0x1, R5 ;  /* 0x0000000102007824 */ /* 0x000fe200078e0205 */
[----:B------:R-:W-:-:S02]  /*1d30*/  LOP3.LUT R4, R4, 0x7c, RZ, 0xc0, !PT ;  /* 0x0000007c04047812 */ /* 0x000fc400078ec0ff */
[----:B------:R-:W-:-:S03]  /*1d40*/  IADD3 R2, PT, PT, R6, R9, RZ ;  /* 0x0000000906027210 */ /* 0x000fc60007ffe0ff */
[----:B------:R-:W-:-:S07]  /*1d50*/  VIADD R45, R4, UR5 ;  /* 0x00000005042d7c36 */ /* 0x000fce0008000000 */
.L_x_56:
[----:B------:R-:W4:Y:S01]  /*1d60*/  S2R R14, SR_TID.X ;  /* 0x00000000000e7919 */ /* 0x000f220000002100 */
[----:B------:R-:W-:Y:S01]  /*1d70*/  ISETP.GE.AND P0, PT, R39, R36, PT ;  /* 0x000000242700720c */ /* 0x000fe20003f06270 */
[----:B------:R-:W-:Y:S01]  /*1d80*/  BSSY.RECONVERGENT B0, `(.L_x_19) ;  /* 0x0000230000007945 */ /* 0x000fe20003800200 */
[----:B------:R-:W-:Y:S01]  /*1d90*/  MOV R12, R43 ;  /* 0x0000002b000c7202 */ /* 0x000fe20000000f00 */
[----:B------:R-:W-:-:S05]  /*1da0*/  VIADD R43, R43, 0x1 ;  /* 0x000000012b2b7836 */ /* 0x000fca0000000000 */
[----:B------:R-:W-:Y:S01]  /*1db0*/  ISETP.NE.AND P3, PT, R43, R44, PT ;  /* 0x0000002c2b00720c */ /* 0x000fe20003f65270 */
[----:B----4-:R-:W-:-:S05]  /*1dc0*/  IMAD.IADD R14, R14, 0x1, R37 ;  /* 0x000000010e0e7824 */ /* 0x010fca00078e0225 */
[----:B------:R-:W-:-:S05]  /*1dd0*/  IADD3 R16, PT, PT, R14, R37, RZ ;  /* 0x000000250e107210 */ /* 0x000fca0007ffe0ff */
[----:B------:R-:W-:Y:S01]  /*1de0*/  IMAD.IADD R13, R16, 0x1, R37 ;  /* 0x00000001100d7824 */ /* 0x000fe200078e0225 */
[----:B0-----:R-:W-:Y:S06]  /*1df0*/  @P0 BRA `(.L_x_20) ;  /* 0x0000002000a00947 */ /* 0x001fec0003800000 */
[----:B------:R-:W-:Y:S01]  /*1e00*/  VIADD R15, R0, 0x1 ;  /* 0x00000001000f7836 */ /* 0x000fe20000000000 */
[----:B------:R-:W-:Y:S01]  /*1e10*/  BSSY.RECONVERGENT B1, `(.L_x_21) ;  /* 0x0000077000017945 */ /* 0x000fe20003800200 */
[----:B------:R-:W-:-:S03]  /*1e20*/  MOV R22, R39 ;  /* 0x0000002700167202 */ /* 0x000fc60000000f00 */
[----:B------:R-:W-:-:S04]  /*1e30*/  LOP3.LUT R15, R15, 0x3, RZ, 0xc0, !PT ;  /* 0x000000030f0f7812 */ /* 0x000fc800078ec0ff */
[----:B------:R-:W-:-:S13]  /*1e40*/  ISETP.NE.AND P0, PT, R15, RZ, PT ;  /* 0x000000ff0f00720c */ /* 0x000fda0003f05270 */
[----:B------:R-:W-:Y:S05]  /*1e50*/  @!P0 BRA `(.L_x_22) ;  /* 0x0000000400c88947 */ /* 0x000fea0003800000 */
[----:B------:R-:W4:Y:S01]  /*1e60*/  LDC R5, c[0x0][0x3ac] ;  /* 0x0000eb00ff057b82 */ /* 0x000f220000000800 */
[----:B------:R-:W-:Y:S01]  /*1e70*/  HFMA2 R8, -RZ, RZ, 0, 0 ;  /* 0x00000000ff087431 */ /* 0x000fe200000001ff */
[----:B------:R-:W-:Y:S02]  /*1e80*/  IABS R6, R39 ;  /* 0x0000002700067213 */ /* 0x000fe40000000000 */
[----:B----4-:R-:W-:-:S04]  /*1e90*/  IABS R4, R5 ;  /* 0x0000000500047213 */ /* 0x010fc80000000000 */
[----:B------:R-:W4:Y:S08]  /*1ea0*/  I2F.RP R10, R4 ;  /* 0x00000004000a7306 */ /* 0x000f300000209400 */
[----:B----4-:R-:W4:Y:S02]  /*1eb0*/  MUFU.RCP R10, R10 ;  /* 0x0000000a000a7308 */ /* 0x010f240000001000 */
[----:B----4-:R-:W-:-:S06]  /*1ec0*/  VIADD R11, R10, 0xffffffe ;  /* 0x0ffffffe0a0b7836 */ /* 0x010fcc0000000000 */
[----:B------:R-:W4:Y:S02]  /*1ed0*/  F2I.FTZ.U32.TRUNC.NTZ R9, R11 ;  /* 0x0000000b00097305 */ /* 0x000f24000021f000 */
[----:B----4-:R-:W-:-:S04]  /*1ee0*/  IMAD.MOV R7, RZ, RZ, -R9 ;  /* 0x000000ffff077224 */ /* 0x010fc800078e0a09 */
[----:B------:R-:W-:-:S04]  /*1ef0*/  IMAD R7, R7, R4, RZ ;  /* 0x0000000407077224 */ /* 0x000fc800078e02ff */
[----:B------:R-:W-:-:S04]  /*1f00*/  IMAD.HI.U32 R8, R9, R7, R8 ;  /* 0x0000000709087227 */ /* 0x000fc800078e0008 */
[----:B------:R-:W-:-:S04]  /*1f10*/  IMAD.MOV.U32 R7, RZ, RZ, R6 ;  /* 0x000000ffff077224 */ /* 0x000fc800078e0006 */
[----:B------:R-:W-:-:S04]  /*1f20*/  IMAD.HI.U32 R6, R8, R7, RZ ;  /* 0x0000000708067227 */ /* 0x000fc800078e00ff */
[----:B------:R-:W-:-:S04]  /*1f30*/  IMAD.MOV R9, RZ, RZ, -R6 ;  /* 0x000000ffff097224 */ /* 0x000fc800078e0a06 */
[----:B------:R-:W-:Y:S01]  /*1f40*/  IMAD R7, R4, R9, R7 ;  /* 0x0000000904077224 */ /* 0x000fe200078e0207 */
[----:B------:R-:W-:-:S04]  /*1f50*/  LOP3.LUT R9, R39, R5, RZ, 0x3c, !PT ;  /* 0x0000000527097212 */ /* 0x000fc800078e3cff */
[----:B------:R-:W-:Y:S02]  /*1f60*/  ISETP.GT.U32.AND P1, PT, R4, R7, PT ;  /* 0x000000070400720c */ /* 0x000fe40003f24070 */
[----:B------:R-:W-:Y:S02]  /*1f70*/  ISETP.GE.AND P2, PT, R9, RZ, PT ;  /* 0x000000ff0900720c */ /* 0x000fe40003f46270 */
[----:B------:R-:W-:-:S09]  /*1f80*/  LOP3.LUT R9, RZ, R5, RZ, 0x33, !PT ;  /* 0x00000005ff097212 */ /* 0x000fd200078e33ff */
[-C--:B------:R-:W-:Y:S01]  /*1f90*/  @!P1 IADD3 R7, PT, PT, R7, -R4.reuse, RZ ;  /* 0x8000000407079210 */ /* 0x080fe20007ffe0ff */
[----:B------:R-:W-:Y:S01]  /*1fa0*/  @!P1 VIADD R6, R6, 0x1 ;  /* 0x0000000106069836 */ /* 0x000fe20000000000 */
[----:B------:R-:W-:Y:S02]  /*1fb0*/  ISETP.NE.AND P1, PT, R5, RZ, PT ;  /* 0x000000ff0500720c */ /* 0x000fe40003f25270 */
[----:B------:R-:W-:Y:S02]  /*1fc0*/  ISETP.GE.U32.AND P0, PT, R7, R4, PT ;  /* 0x000000040700720c */ /* 0x000fe40003f06070 */
[----:B------:R-:W4:Y:S11]  /*1fd0*/  LDC R7, c[0x0][0x3a8] ;  /* 0x0000ea00ff077b82 */ /* 0x000f360000000800 */
[----:B------:R-:W-:-:S05]  /*1fe0*/  @P0 VIADD R6, R6, 0x1 ;  /* 0x0000000106060836 */ /* 0x000fca0000000000 */
[----:B------:R-:W-:-:S04]  /*1ff0*/  @!P2 IADD3 R6, PT, PT, -R6, RZ, RZ ;  /* 0x000000ff0606a210 */ /* 0x000fc80007ffe1ff */
[----:B------:R-:W-:-:S05]  /*2000*/  SEL R19, R9, R6, !P1 ;  /* 0x0000000609137207 */ /* 0x000fca0004800000 */
[--C-:B------:R-:W-:Y:S02]  /*2010*/  IMAD R20, R12, 0x20, R19.reuse ;  /* 0x000000200c147824 */ /* 0x100fe400078e0213 */
[----:B------:R-:W-:-:S03]  /*2020*/  IMAD.MOV R6, RZ, RZ, -R19 ;  /* 0x000000ffff067224 */ /* 0x000fc600078e0a13 */
[----:B----4-:R-:W-:Y:S01]  /*2030*/  ISETP.GE.AND P0, PT, R20, R7, PT ;  /* 0x000000071400720c */ /* 0x010fe20003f06270 */
[----:B------:R-:W-:-:S03]  /*2040*/  IMAD R18, R5, R6, R39 ;  /* 0x0000000605127224 */ /* 0x000fc600078e0227 */
[----:B------:R-:W-:-:S13]  /*2050*/  ISETP.GT.AND P0, PT, R5, -0x1, !P0 ;  /* 0xffffffff0500780c */ /* 0x000fda0004704270 */
[----:B------:R-:W4:Y:S01]  /*2060*/  @P0 LDC.64 R10, c[0x0][0x388] ;  /* 0x0000e200ff0a0b82 */ /* 0x000f220000000a00 */
[----:B------:R-:W-:-:S05]  /*2070*/  @P0 IADD3 R6, PT, PT, R3, R18, RZ ;  /* 0x0000001203060210 */ /* 0x000fca0007ffe0ff */
[----:B------:R-:W-:-:S04]  /*2080*/  @P0 IMAD R17, R20, R5, R6 ;  /* 0x0000000514110224 */ /* 0x000fc800078e0206 */
[----:B----4-:R-:W-:-:S06]  /*2090*/  @P0 IMAD.WIDE R10, R17, 0x2, R10 ;  /* 0x00000002110a0825 */ /* 0x010fcc00078e020a */
[----:B------:R-:W4:Y:S01]  /*20a0*/  @P0 LDG.E.U16.CONSTANT R10, desc[UR8][R10.64] ;  /* 0x000000080a0a0981 */ /* 0x000f22000c1e9500 */
[----:B------:R-:W5:Y:S01]  /*20b0*/  S2UR UR6, SR_CgaCtaId ;  /* 0x00000000000679c3 */ /* 0x000f620000008800 */
[----:B------:R-:W-:Y:S01]  /*20c0*/  UMOV UR5, 0x400 ;  /* 0x0000040000057882 */ /* 0x000fe20000000000 */
[----:B------:R-:W-:Y:S01]  /*20d0*/  IMAD.MOV.U32 R22, RZ, RZ, R14 ;  /* 0x000000ffff167224 */ /* 0x000fe200078e000e */
[----:B------:R-:W-:-:S04]  /*20e0*/  UIADD3 UR5, UPT, UPT, UR5, 0x1200, URZ ;  /* 0x0000120005057890 */ /* 0x000fc8000fffe0ff */
[----:B-----5:R-:W-:-:S06]  /*20f0*/  ULEA UR5, UR6, UR5, 0x18 ;  /* 0x0000000506057291 */ /* 0x020fcc000f8ec0ff */
[----:B------:R-:W-:-:S04]  /*2100*/  @!P0 IMAD.U32 R6, RZ, RZ, UR5 ;  /* 0x00000005ff068e24 */ /* 0x000fc8000f8e00ff */
[----:B------:R-:W-:Y:S01]  /*2110*/  @!P0 IMAD R17, R19, 0x90, R6 ;  /* 0x0000009013118824 */ /* 0x000fe200078e0206 */
[----:B------:R-:W-:-:S03]  /*2120*/  @P0 MOV R6, UR5 ;  /* 0x0000000500060c02 */ /* 0x000fc60008000f00 */
[----:B------:R-:W-:Y:S02]  /*2130*/  @!P0 IMAD R17, R18, 0x2, R17 ;  /* 0x0000000212118824 */ /* 0x000fe400078e0211 */
[----:B------:R-:W-:-:S03]  /*2140*/  @P0 IMAD R19, R19, 0x90, R6 ;  /* 0x0000009013130824 */ /* 0x000fc600078e0206 */
[----:B------:R0:W-:Y:S02]  /*2150*/  @!P0 STS.U16 [R17], RZ ;  /* 0x000000ff11008388 */ /* 0x0001e40000000400 */
[----:B------:R-:W-:-:S05]  /*2160*/  @P0 LEA R19, R18, R19, 0x1 ;  /* 0x0000001312130211 */ /* 0x000fca00078e08ff */
[----:B----4-:R4:W-:Y:S01]  /*2170*/  @P0 STS.U16 [R19], R10 ;  /* 0x0000000a13000388 */ /* 0x0109e20000000400 */
[----:B------:R-:W-:-:S13]  /*2180*/  ISETP.NE.AND P0, PT, R15, 0x1, PT ;  /* 0x000000010f00780c */ /* 0x000fda0003f05270 */
[----:B0---4-:R-:W-:Y:S05]  /*2190*/  @!P0 BRA `(.L_x_22) ;  /* 0x0000000000f88947 */ /* 0x011fea0003800000 */
[----:B------:R-:W-:-:S05]  /*21a0*/  IABS R11, R14 ;  /* 0x0000000e000b7213 */ /* 0x000fca0000000000 */
[----:B------:R-:W-:-:S05]  /*21b0*/  IMAD.HI.U32 R10, R8, R11, RZ ;  /* 0x0000000b080a7227 */ /* 0x000fca00078e00ff */
[----:B------:R-:W-:-:S05]  /*21c0*/  IADD3 R17, PT, PT, -R10, RZ, RZ ;  /* 0x000000ff0a117210 */ /* 0x000fca0007ffe1ff */
[----:B------:R-:W-:-:S05]  /*21d0*/  IMAD R11, R4, R17, R11 ;  /* 0x00000011040b7224 */ /* 0x000fca00078e020b */
[----:B------:R-:W-:-:S13]  /*21e0*/  ISETP.GT.U32.AND P2, PT, R4, R11, PT ;  /* 0x0000000b0400720c */ /* 0x000fda0003f44070 */
[----:B------:R-:W-:Y:S01]  /*21f0*/  @!P2 IMAD.IADD R11, R11, 0x1, -R4 ;  /* 0x000000010b0ba824 */ /* 0x000fe200078e0a04 */
[----:B------:R-:W-:-:S04]  /*2200*/  @!P2 IADD3 R10, PT, PT, R10, 0x1, RZ ;  /* 0x000000010a0aa810 */ /* 0x000fc80007ffe0ff */
[----:B------:R-:W-:Y:S02]  /*2210*/  ISETP.GE.U32.AND P0, PT, R11, R4, PT ;  /* 0x000000040b00720c */ /* 0x000fe40003f06070 */
[----:B------:R-:W-:-:S04]  /*2220*/  LOP3.LUT R11, R14, R5, RZ, 0x3c, !PT ;  /* 0x000000050e0b7212 */ /* 0x000fc800078e3cff */
[----:B------:R-:W-:-:S07]  /*2230*/  ISETP.GE.AND P4, PT, R11, RZ, PT ;  /* 0x000000ff0b00720c */ /* 0x000fce0003f86270 */
[----:B------:R-:W-:-:S06]  /*2240*/  @P0 VIADD R10, R10, 0x1 ;  /* 0x000000010a0a0836 */ /* 0x000fcc0000000000 */
[----:B------:R-:W-:-:S04]  /*2250*/  @!P4 IADD3 R10, PT, PT, -R10, RZ, RZ ;  /* 0x000000ff0a0ac210 */ /* 0x000fc80007ffe1ff */
[----:B------:R-:W-:-:S04]  /*2260*/  SEL R19, R9, R10, !P1 ;  /* 0x0000000a09137207 */ /* 0x000fc80004800000 */
[----:B------:R-:W-:Y:S01]  /*2270*/  IADD3 R17, PT, PT, -R19, RZ, RZ ;  /* 0x000000ff13117210 */ /* 0x000fe20007ffe1ff */
[----:B------:R-:W-:-:S04]  /*2280*/  IMAD R22, R12, 0x20, R19 ;  /* 0x000000200c167824 */ /* 0x000fc800078e0213 */
[----:B------:R-:W-:Y:S01]  /*2290*/  IMAD R20, R5, R17, R14 ;  /* 0x0000001105147224 */ /* 0x000fe200078e020e */
[----:B------:R-:W-:-:S04]  /*22a0*/  ISETP.GE.AND P0, PT, R22, R7, PT ;  /* 0x000000071600720c */ /* 0x000fc80003f06270 */
[----:B------:R-:W-:-:S13]  /*22b0*/  ISETP.GT.AND P0, PT, R5, -0x1, !P0 ;  /* 0xffffffff0500780c */ /* 0x000fda0004704270 */
[----:B------:R-:W0:Y:S01]  /*22c0*/  @P0 LDC.64 R10, c[0x0][0x388] ;  /* 0x0000e200ff0a0b82 */ /* 0x000e220000000a00 */
[----:B------:R-:W-:-:S04]  /*22d0*/  @P0 IMAD.IADD R18, R3, 0x1, R20 ;  /* 0x0000000103120824 */ /* 0x000fc800078e0214 */
[----:B------:R-:W-:-:S04]  /*22e0*/  @P0 IMAD R17, R22, R5, R18 ;  /* 0x0000000516110224 */ /* 0x000fc800078e0212 */
[----:B0-----:R-:W-:-:S06]  /*22f0*/  @P0 IMAD.WIDE R10, R17, 0x2, R10 ;  /* 0x00000002110a0825 */ /* 0x001fcc00078e020a */
[----:B------:R-:W4:Y:S01]  /*2300*/  @P0 LDG.E.U16.CONSTANT R10, desc[UR8][R10.64] ;  /* 0x000000080a0a0981 */ /* 0x000f22000c1e9500 */
[----:B------:R-:W-:Y:S02]  /*2310*/  IMAD R17, R19, 0x90, R6 ;  /* 0x0000009013117824 */ /* 0x000fe400078e0206 */
[----:B------:R-:W-:-:S03]  /*2320*/  IMAD.MOV.U32 R22, RZ, RZ, R16 ;  /* 0x000000ffff167224 */ /* 0x000fc600078e0010 */
[----:B------:R-:W-:-:S05]  /*2330*/  LEA R17, R20, R17, 0x1 ;  /* 0x0000001114117211 */ /* 0x000fca00078e08ff */
[----:B------:R0:W-:Y:S04]  /*2340*/  @!P0 STS.U16 [R17], RZ ;  /* 0x000000ff11008388 */ /* 0x0001e80000000400 */
[----:B----4-:R0:W-:Y:S01]  /*2350*/  @P0 STS.U16 [R17], R10 ;  /* 0x0000000a11000388 */ /* 0x0101e20000000400 */
[----:B------:R-:W-:-:S13]  /*2360*/  ISETP.NE.AND P0, PT, R15, 0x2, PT ;  /* 0x000000020f00780c */ /* 0x000fda0003f05270 */
[----:B0-----:R-:W-:Y:S05]  /*2370*/  @!P0 BRA `(.L_x_22) ;  /* 0x0000000000808947 */ /* 0x001fea0003800000 */
        /* <DEDUP_REMOVED lines=14> */
[----:B------:R-:W-:-:S05]  /*2460*/  IMAD R10, R12, 0x20, R11 ;  /* 0x000000200c0a7824 */ /* 0x000fca00078e020b */
[----:B------:R-:W-:Y:S01]  /*2470*/  ISETP.GE.AND P0, PT, R10, R7, PT ;  /* 0x000000070a00720c */ /* 0x000fe20003f06270 */
[----:B------:R-:W-:-:S03]  /*2480*/  IMAD R7, R5, R4, R16 ;  /* 0x0000000405077224 */ /* 0x000fc600078e0210 */
[----:B------:R-:W-:-:S13]  /*2490*/  ISETP.GT.AND P0, PT, R5, -0x1, !P0 ;  /* 0xffffffff0500780c */ /* 0x000fda0004704270 */
[----:B------:R-:W-:Y:S01]  /*24a0*/  @!P0 IMAD R4, R11, 0x90, R6 ;  /* 0x000000900b048824 */ /* 0x000fe200078e0206 */
[----:B------:R-:W-:-:S03]  /*24b0*/  @!P0 MOV R22, R13 ;  /* 0x0000000d00168202 */ /* 0x000fc60000000f00 */
[----:B------:R-:W-:-:S05]  /*24c0*/  @!P0 IMAD R4, R7, 0x2, R4 ;  /* 0x0000000207048824 */ /* 0x000fca00078e0204 */
[----:B------:R4:W-:Y:S01]  /*24d0*/  @!P0 STS.U16 [R4], RZ ;  /* 0x000000ff04008388 */ /* 0x0009e20000000400 */
[----:B------:R-:W-:Y:S05]  /*24e0*/  @!P0 BRA `(.L_x_22) ;  /* 0x0000000000248947 */ /* 0x000fea0003800000 */
[----:B------:R-:W0:Y:S01]  /*24f0*/  LDC.64 R8, c[0x0][0x388] ;  /* 0x0000e200ff087b82 */ /* 0x000e220000000a00 */
[----:B----4-:R-:W-:-:S04]  /*2500*/  IMAD.IADD R4, R3, 0x1, R7 ;  /* 0x0000000103047824 */ /* 0x010fc800078e0207 */
[----:B------:R-:W-:-:S04]  /*2510*/  IMAD R5, R10, R5, R4 ;  /* 0x000000050a057224 */ /* 0x000fc800078e0204 */
[----:B0-----:R-:W-:-:S06]  /*2520*/  IMAD.WIDE R4, R5, 0x2, R8 ;  /* 0x0000000205047825 */ /* 0x001fcc00078e0208 */
[----:B------:R-:W4:Y:S01]  /*2530*/  LDG.E.U16.CONSTANT R4, desc[UR8][R4.64] ;  /* 0x0000000804047981 */ /* 0x000f22000c1e9500 */
[----:B------:R-:W-:Y:S02]  /*2540*/  IMAD R6, R11, 0x90, R6 ;  /* 0x000000900b067824 */ /* 0x000fe400078e0206 */
[----:B------:R-:W-:-:S03]  /*2550*/  IMAD.MOV.U32 R22, RZ, RZ, R13 ;  /* 0x000000ffff167224 */ /* 0x000fc600078e000d */
[----:B------:R-:W-:-:S05]  /*2560*/  LEA R7, R7, R6, 0x1 ;  /* 0x0000000607077211 */ /* 0x000fca00078e08ff */
[----:B----4-:R0:W-:Y:S02]  /*2570*/  STS.U16 [R7], R4 ;  /* 0x0000000407007388 */ /* 0x0101e40000000400 */
.L_x_22:
[----:B0123--:R-:W-:Y:S05]  /*2580*/  BSYNC.RECONVERGENT B1 ;  /* 0x0000000000017941 */ /* 0x00ffea0003800200 */
.L_x_21:
[----:B------:R-:W-:Y:S01]  /*2590*/  ISETP.GE.U32.AND P0, PT, R0, 0x3, PT ;  /* 0x000000030000780c */ /* 0x000fe20003f06070 */
[----:B------:R-:W-:Y:S01]  /*25a0*/  BSSY.RECONVERGENT B1, `(.L_x_23) ;  /* 0x000009b000017945 */ /* 0x000fe20003800200 */
[----:B------:R-:W-:-:S11]  /*25b0*/  ISETP.NE.AND P5, PT, R15, RZ, PT ;  /* 0x000000ff0f00720c */ /* 0x000fd60003fa5270 */
[----:B------:R-:W-:Y:S05]  /*25c0*/  @!P0 BRA `(.L_x_24) ;  /* 0x0000000800608947 */ /* 0x000fea0003800000 */
[----:B----4-:R-:W0:Y:S01]  /*25d0*/  LDC R4, c[0x0][0x3ac] ;  /* 0x0000eb00ff047b82 */ /* 0x010e220000000800 */
[----:B------:R-:W-:Y:S01]  /*25e0*/  HFMA2 R18, -RZ, RZ, 0, 0 ;  /* 0x00000000ff127431 */ /* 0x000fe200000001ff */
[----:B0-----:R-:W-:-:S04]  /*25f0*/  IABS R17, R4 ;  /* 0x0000000400117213 */ /* 0x001fc80000000000 */
[----:B------:R-:W0:Y:S08]  /*2600*/  I2F.RP R4, R17 ;  /* 0x0000001100047306 */ /* 0x000e300000209400 */
[----:B0-----:R-:W0:Y:S02]  /*2610*/  MUFU.RCP R4, R4 ;  /* 0x0000000400047308 */ /* 0x001e240000001000 */
[----:B0-----:R-:W-:-:S06]  /*2620*/  IADD3 R19, PT, PT, R4, 0xffffffe, RZ ;  /* 0x0ffffffe04137810 */ /* 0x001fcc0007ffe0ff */
[----:B------:R-:W0:Y:S02]  /*2630*/  F2I.FTZ.U32.TRUNC.NTZ R19, R19 ;  /* 0x0000001300137305 */ /* 0x000e24000021f000 */
[----:B0-----:R-:W-:-:S04]  /*2640*/  IMAD.MOV R6, RZ, RZ, -R19 ;  /* 0x000000ffff067224 */ /* 0x001fc800078e0a13 */
[----:B------:R-:W-:-:S04]  /*2650*/  IMAD R5, R6, R17, RZ ;  /* 0x0000001106057224 */ /* 0x000fc800078e02ff */
[----:B------:R-:W-:-:S07]  /*2660*/  IMAD.HI.U32 R18, R19, R5, R18 ;  /* 0x0000000513127227 */ /* 0x000fce00078e0012 */
.L_x_25:
[----:B------:R-:W0:Y:S01]  /*2670*/  LDC R27, c[0x0][0x3ac] ;  /* 0x0000eb00ff1b7b82 */ /* 0x000e220000000800 */
[-C--:B------:R-:W-:Y:S01]  /*2680*/  IABS R5, R22.reuse ;  /* 0x0000001600057213 */ /* 0x080fe20000000000 */
[----:B------:R-:W1:Y:S01]  /*2690*/  LDCU UR5, c[0x0][0x3a8] ;  /* 0x00007500ff0577ac */ /* 0x000e620008000800 */
[----:B------:R-:W-:-:S03]  /*26a0*/  IADD3 R26, PT, PT, R37, R22, RZ ;  /* 0x00000016251a7210 */ /* 0x000fc60007ffe0ff */
[----:B------:R-:W-:Y:S01]  /*26b0*/  IMAD.HI.U32 R4, R18, R5, RZ ;  /* 0x0000000512047227 */ /* 0x000fe200078e00ff */
[----:B------:R-:W-:Y:S02]  /*26c0*/  MOV R18, RZ ;  /* 0x000000ff00127202 */ /* 0x000fe40000000f00 */
[----:B------:R-:W-:Y:S01]  /*26d0*/  IABS R11, R26 ;  /* 0x0000001a000b7213 */ /* 0x000fe20000000000 */
[----:B------:R-:W-:Y:S02]  /*26e0*/  IMAD.MOV R6, RZ, RZ, -R4 ;  /* 0x000000ffff067224 */ /* 0x000fe400078e0a04 */
[----:B------:R-:W-:-:S04]  /*26f0*/  IMAD.IADD R24, R26, 0x1, R37 ;  /* 0x000000011a187824 */ /* 0x000fc800078e0225 */
[----:B------:R-:W-:-:S05]  /*2700*/  IMAD.IADD R20, R24, 0x1, R37 ;  /* 0x0000000118147824 */ /* 0x000fca00078e0225 */
[----:B------:R-:W-:Y:S02]  /*2710*/  IABS R21, R20 ;  /* 0x0000001400157213 */ /* 0x000fe40000000000 */
[----:B0-----:R-:W-:-:S04]  /*2720*/  IABS R23, R27 ;  /* 0x0000001b00177213 */ /* 0x001fc80000000000 */
[----:B------:R-:W0:Y:S01]  /*2730*/  I2F.RP R7, R23 ;  /* 0x0000001700077306 */ /* 0x000e220000209400 */
[----:B------:R-:W-:-:S05]  /*2740*/  IMAD R6, R23, R6, R5 ;  /* 0x0000000617067224 */ /* 0x000fca00078e0205 */
[----:B------:R-:W-:Y:S02]  /*2750*/  ISETP.GT.U32.AND P1, PT, R17, R6, PT ;  /* 0x000000061100720c */ /* 0x000fe40003f24070 */
[----:B0-----:R-:W0:Y:S11]  /*2760*/  MUFU.RCP R7, R7 ;  /* 0x0000000700077308 */ /* 0x001e360000001000 */
[----:B------:R-:W-:Y:S01]  /*2770*/  @!P1 IADD3 R6, PT, PT, R6, -R23, RZ ;  /* 0x8000001706069210 */ /* 0x000fe20007ffe0ff */
[----:B------:R-:W-:-:S03]  /*2780*/  @!P1 VIADD R4, R4, 0x1 ;  /* 0x0000000104049836 */ /* 0x000fc60000000000 */
[----:B------:R-:W-:Y:S02]  /*2790*/  ISETP.GE.U32.AND P2, PT, R6, R17, PT ;  /* 0x000000110600720c */ /* 0x000fe40003f46070 */
[----:B------:R-:W-:Y:S01]  /*27a0*/  MOV R17, R23 ;  /* 0x0000001700117202 */ /* 0x000fe20000000f00 */
[----:B0-----:R-:W-:-:S10]  /*27b0*/  VIADD R19, R7, 0xffffffe ;  /* 0x0ffffffe07137836 */ /* 0x001fd40000000000 */
[----:B------:R-:W-:Y:S01]  /*27c0*/  @P2 VIADD R4, R4, 0x1 ;  /* 0x0000000104042836 */ /* 0x000fe20000000000 */
[----:B------:R-:W0:Y:S02]  /*27d0*/  F2I.FTZ.U32.TRUNC.NTZ R19, R19 ;  /* 0x0000001300137305 */ /* 0x000e24000021f000 */
[----:B0-----:R-:W-:-:S05]  /*27e0*/  IADD3 R8, PT, PT, RZ, -R19, RZ ;  /* 0x80000013ff087210 */ /* 0x001fca0007ffe0ff */
[----:B------:R-:W-:-:S04]  /*27f0*/  IMAD R5, R8, R23, RZ ;  /* 0x0000001708057224 */ /* 0x000fc800078e02ff */
[----:B------:R-:W-:Y:S01]  /*2800*/  IMAD.HI.U32 R18, R19, R5, R18 ;  /* 0x0000000513127227 */ /* 0x000fe200078e0012 */
[----:B------:R-:W-:-:S05]  /*2810*/  IABS R19, R24 ;  /* 0x0000001800137213 */ /* 0x000fca0000000000 */
[----:B------:R-:W-:-:S04]  /*2820*/  IMAD.HI.U32 R5, R18, R11, RZ ;  /* 0x0000000b12057227 */ /* 0x000fc800078e00ff */
[----:B------:R-:W-:Y:S02]  /*2830*/  IMAD.MOV R8, RZ, RZ, -R5 ;  /* 0x000000ffff087224 */ /* 0x000fe400078e0a05 */
[----:B------:R-:W-:-:S04]  /*2840*/  IMAD.HI.U32 R7, R18, R19, RZ ;  /* 0x0000001312077227 */ /* 0x000fc800078e00ff */
[----:B------:R-:W-:Y:S01]  /*2850*/  IMAD R6, R23, R8, R11 ;  /* 0x0000000817067224 */ /* 0x000fe200078e020b */
[----:B------:R-:W-:Y:S01]  /*2860*/  LOP3.LUT R11, R22, R27, RZ, 0x3c, !PT ;  /* 0x0000001b160b7212 */ /* 0x000fe200078e3cff */
[----:B------:R-:W-:Y:S02]  /*2870*/  IMAD.MOV R8, RZ, RZ, -R7 ;  /* 0x000000ffff087224 */ /* 0x000fe400078e0a07 */
[----:B------:R-:W-:Y:S01]  /*2880*/  IMAD.HI.U32 R9, R18, R21, RZ ;  /* 0x0000001512097227 */ /* 0x000fe200078e00ff */
[----:B------:R-:W-:Y:S02]  /*2890*/  ISETP.GT.U32.AND P0, PT, R17, R6, PT ;  /* 0x000000061100720c */ /* 0x000fe40003f04070 */
[----:B------:R-:W-:Y:S01]  /*28a0*/  ISETP.GE.AND P6, PT, R11, RZ, PT ;  /* 0x000000ff0b00720c */ /* 0x000fe20003fc6270 */
[----:B------:R-:W-:Y:S01]  /*28b0*/  IMAD R8, R23, R8, R19 ;  /* 0x0000000817087224 */ /* 0x000fe200078e0213 */
[----:B------:R-:W-:-:S04]  /*28c0*/  IADD3 R10, PT, PT, -R9, RZ, RZ ;  /* 0x000000ff090a7210 */ /* 0x000fc80007ffe1ff */
[----:B------:R-:W-:Y:S01]  /*28d0*/  ISETP.GT.U32.AND P4, PT, R17, R8, PT ;  /* 0x000000081100720c */ /* 0x000fe20003f84070 */
[----:B------:R-:W-:-:S04]  /*28e0*/  IMAD R10, R23, R10, R21 ;  /* 0x0000000a170a7224 */ /* 0x000fc800078e0215 */
[----:B------:R-:W-:Y:S01]  /*28f0*/  @!P0 IADD3 R6, PT, PT, R6, -R23, RZ ;  /* 0x8000001706068210 */ /* 0x000fe20007ffe0ff */
[----:B------:R-:W-:Y:S01]  /*2900*/  @!P0 VIADD R5, R5, 0x1 ;  /* 0x0000000105058836 */ /* 0x000fe20000000000 */
[----:B------:R-:W-:Y:S01]  /*2910*/  ISETP.GT.U32.AND P1, PT, R17, R10, PT ;  /* 0x0000000a1100720c */ /* 0x000fe20003f24070 */
[----:B------:R-:W-:Y:S01]  /*2920*/  @!P6 IMAD.MOV R4, RZ, RZ, -R4 ;  /* 0x000000ffff04e224 */ /* 0x000fe200078e0a04 */
[----:B------:R-:W-:Y:S02]  /*2930*/  ISETP.GE.U32.AND P2, PT, R6, R17, PT ;  /* 0x000000110600720c */ /* 0x000fe40003f46070 */
[----:B------:R-:W-:Y:S02]  /*2940*/  LOP3.LUT R6, R26, R27, RZ, 0x3c, !PT ;  /* 0x0000001b1a067212 */ /* 0x000fe400078e3cff */
[----:B------:R-:W-:Y:S01]  /*2950*/  @!P4 IADD3 R8, PT, PT, R8, -R23, RZ ;  /* 0x800000170808c210 */ /* 0x000fe20007ffe0ff */
[----:B------:R-:W-:-:S03]  /*2960*/  @!P4 VIADD R7, R7, 0x1 ;  /* 0x000000010707c836 */ /* 0x000fc60000000000 */
[----:B------:R-:W-:Y:S02]  /*2970*/  ISETP.GE.U32.AND P6, PT, R8, R17, PT ;  /* 0x000000110800720c */ /* 0x000fe40003fc6070 */
[----:B------:R-:W-:Y:S01]  /*2980*/  LOP3.LUT R8, R20, R27, RZ, 0x3c, !PT ;  /* 0x0000001b14087212 */ /* 0x000fe200078e3cff */
[----:B------:R-:W-:Y:S01]  /*2990*/  @!P1 VIADD R9, R9, 0x1 ;  /* 0x0000000109099836 */ /* 0x000fe20000000000 */
[----:B------:R-:W-:Y:S02]  /*29a0*/  @!P1 IADD3 R10, PT, PT, R10, -R23, RZ ;  /* 0x800000170a0a9210 */ /* 0x000fe40007ffe0ff */
[----:B------:R-:W-:Y:S02]  /*29b0*/  @P2 IADD3 R5, PT, PT, R5, 0x1, RZ ;  /* 0x0000000105052810 */ /* 0x000fe40007ffe0ff */
[----:B------:R-:W-:Y:S02]  /*29c0*/  ISETP.GE.AND P2, PT, R6, RZ, PT ;  /* 0x000000ff0600720c */ /* 0x000fe40003f46270 */
[----:B------:R-:W-:-:S02]  /*29d0*/  LOP3.LUT R6, R24, R27, RZ, 0x3c, !PT ;  /* 0x0000001b18067212 */ /* 0x000fc400078e3cff */
[----:B------:R-:W-:Y:S02]  /*29e0*/  ISETP.GE.U32.AND P0, PT, R10, R17, PT ;  /* 0x000000110a00720c */ /* 0x000fe40003f06070 */
[----:B------:R-:W-:Y:S02]  /*29f0*/  ISETP.GE.AND P4, PT, R6, RZ, PT ;  /* 0x000000ff0600720c */ /* 0x000fe40003f86270 */
[----:B------:R-:W-:Y:S02]  /*2a00*/  @P6 IADD3 R7, PT, PT, R7, 0x1, RZ ;  /* 0x0000000107076810 */ /* 0x000fe40007ffe0ff */
[----:B------:R-:W-:Y:S02]  /*2a10*/  ISETP.GE.AND P6, PT, R8, RZ, PT ;  /* 0x000000ff0800720c */ /* 0x000fe40003fc6270 */
[----:B------:R-:W-:Y:S01]  /*2a20*/  ISETP.NE.AND P1, PT, R27, RZ, PT ;  /* 0x000000ff1b00720c */ /* 0x000fe20003f25270 */
[----:B------:R-:W-:Y:S01]  /*2a30*/  @!P2 IMAD.MOV R5, RZ, RZ, -R5 ;  /* 0x000000ffff05a224 */ /* 0x000fe200078e0a05 */
[----:B------:R-:W-:-:S03]  /*2a40*/  LOP3.LUT R6, RZ, R27, RZ, 0x33, !PT ;  /* 0x0000001bff067212 */ /* 0x000fc600078e33ff */
[----:B------:R-:W-:Y:S02]  /*2a50*/  @P0 IADD3 R9, PT, PT, R9, 0x1, RZ ;  /* 0x0000000109090810 */ /* 0x000fe40007ffe0ff */
[C---:B------:R-:W-:Y:S01]  /*2a60*/  SEL R19, R6.reuse, R4, !P1 ;  /* 0x0000000406137207 */ /* 0x040fe20004800000 */
[----:B------:R-:W-:Y:S01]  /*2a70*/  @!P4 IMAD.MOV R7, RZ, RZ, -R7 ;  /* 0x000000ffff07c224 */ /* 0x000fe200078e0a07 */
[----:B------:R-:W-:Y:S02]  /*2a80*/  SEL R21, R6, R5, !P1 ;  /* 0x0000000506157207 */ /* 0x000fe40004800000 */
[----:B------:R-:W-:Y:S02]  /*2a90*/  @!P6 IADD3 R9, PT, PT, -R9, RZ, RZ ;  /* 0x000000ff0909e210 */ /* 0x000fe40007ffe1ff */
[C---:B------:R-:W-:Y:S01]  /*2aa0*/  LEA R33, R12.reuse, R19, 0x5 ;  /* 0x000000130c217211 */ /* 0x040fe200078e28ff */
[--C-:B------:R-:W-:Y:S01]  /*2ab0*/  IMAD R35, R12, 0x20, R21.reuse ;  /* 0x000000200c237824 */ /* 0x100fe200078e0215 */
[C---:B------:R-:W-:Y:S01]  /*2ac0*/  SEL R25, R6.reuse, R7, !P1 ;  /* 0x0000000706197207 */ /* 0x040fe20004800000 */
[----:B------:R-:W-:Y:S01]  /*2ad0*/  IMAD.MOV R29, RZ, RZ, -R21 ;  /* 0x000000ffff1d7224 */ /* 0x000fe200078e0a15 */
[----:B------:R-:W-:-:S02]  /*2ae0*/  SEL R23, R6, R9, !P1 ;  /* 0x0000000906177207 */ /* 0x000fc40004800000 */
[----:B-1----:R-:W-:Y:S02]  /*2af0*/  ISETP.GE.AND P0, PT, R33, UR5, PT ;  /* 0x0000000521007c0c */ /* 0x002fe4000bf06270 */
[C---:B------:R-:W-:Y:S01]  /*2b00*/  LEA R46, R12.reuse, R25, 0x5 ;  /* 0x000000190c2e7211 */ /* 0x040fe200078e28ff */
[--C-:B------:R-:W-:Y:S01]  /*2b10*/  IMAD R47, R12, 0x20, R23.reuse ;  /* 0x000000200c2f7824 */ /* 0x100fe200078e0217 */
[----:B------:R-:W-:Y:S01]  /*2b20*/  ISETP.GE.AND P2, PT, R35, UR5, PT ;  /* 0x0000000523007c0c */ /* 0x000fe2000bf46270 */
[----:B------:R-:W-:Y:S01]  /*2b30*/  IMAD.MOV R32, RZ, RZ, -R23 ;  /* 0x000000ffff207224 */ /* 0x000fe200078e0a17 */
[----:B------:R-:W-:Y:S02]  /*2b40*/  ISETP.LT.OR P0, PT, R27, RZ, P0 ;  /* 0x000000ff1b00720c */ /* 0x000fe40000701670 */
[----:B------:R-:W-:Y:S02]  /*2b50*/  ISETP.GE.AND P4, PT, R46, UR5, PT ;  /* 0x000000052e007c0c */ /* 0x000fe4000bf86270 */
[----:B------:R-:W-:-:S02]  /*2b60*/  ISETP.GE.AND P1, PT, R47, UR5, PT ;  /* 0x000000052f007c0c */ /* 0x000fc4000bf26270 */
[C---:B------:R-:W-:Y:S02]  /*2b70*/  ISETP.GT.AND P2, PT, R27.reuse, -0x1, !P2 ;  /* 0xffffffff1b00780c */ /* 0x040fe40005744270 */
[C---:B------:R-:W-:Y:S02]  /*2b80*/  ISETP.GT.AND P4, PT, R27.reuse, -0x1, !P4 ;  /* 0xffffffff1b00780c */ /* 0x040fe40006784270 */
[----:B------:R-:W-:Y:S02]  /*2b90*/  ISETP.GT.AND P1, PT, R27, -0x1, !P1 ;  /* 0xffffffff1b00780c */ /* 0x000fe40004f24270 */
[----:B------:R-:W-:Y:S01]  /*2ba0*/  IADD3 R28, PT, PT, -R19, RZ, RZ ;  /* 0x000000ff131c7210 */ /* 0x000fe20007ffe1ff */
[----:B------:R-:W0:Y:S01]  /*2bb0*/  @!P0 LDC.64 R10, c[0x0][0x388] ;  /* 0x0000e200ff0a8b82 */ /* 0x000e220000000a00 */
[----:B------:R-:W-:-:S03]  /*2bc0*/  IADD3 R31, PT, PT, -R25, RZ, RZ ;  /* 0x000000ff191f7210 */ /* 0x000fc60007ffe1ff */
[C---:B------:R-:W-:Y:S02]  /*2bd0*/  IMAD R28, R27.reuse, R28, R22 ;  /* 0x0000001c1b1c7224 */ /* 0x040fe400078e0216 */
[----:B------:R-:W-:Y:S02]  /*2be0*/  IMAD R22, R27, R29, R26 ;  /* 0x0000001d1b167224 */ /* 0x000fe400078e021a */
[----:B------:R-:W1:Y:S01]  /*2bf0*/  @P2 LDC.64 R8, c[0x0][0x388] ;  /* 0x0000e200ff082b82 */ /* 0x000e620000000a00 */
[----:B------:R-:W-:Y:S01]  /*2c00*/  @!P0 IADD3 R30, PT, PT, R3, R28, RZ ;  /* 0x0000001c031e8210 */ /* 0x000fe20007ffe0ff */
[C---:B------:R-:W-:Y:S02]  /*2c10*/  IMAD R24, R27.reuse, R31, R24 ;  /* 0x0000001f1b187224 */ /* 0x040fe400078e0218 */
[----:B------:R-:W-:Y:S02]  /*2c20*/  IMAD R26, R27, R32, R20 ;  /* 0x000000201b1a7224 */ /* 0x000fe400078e0214 */
[----:B------:R-:W-:-:S02]  /*2c30*/  @P2 IMAD.IADD R32, R3, 0x1, R22 ;  /* 0x0000000103202824 */ /* 0x000fc400078e0216 */
[----:B------:R-:W2:Y:S01]  /*2c40*/  @P4 LDC.64 R6, c[0x0][0x388] ;  /* 0x0000e200ff064b82 */ /* 0x000ea20000000a00 */
[-C--:B------:R-:W-:Y:S01]  /*2c50*/  @!P0 IMAD R29, R33, R27.reuse, R30 ;  /* 0x0000001b211d8224 */ /* 0x080fe200078e021e */
[C---:B------:R-:W-:Y:S01]  /*2c60*/  @P4 IADD3 R30, PT, PT, R3.reuse, R24, RZ ;  /* 0x00000018031e4210 */ /* 0x040fe20007ffe0ff */
[----:B------:R-:W-:Y:S02]  /*2c70*/  @P1 IMAD.IADD R34, R3, 0x1, R26 ;  /* 0x0000000103221824 */ /* 0x000fe400078e021a */
[----:B------:R-:W-:-:S03]  /*2c80*/  @P2 IMAD R31, R35, R27, R32 ;  /* 0x0000001b231f2224 */ /* 0x000fc600078e0220 */
[----:B------:R-:W3:Y:S01]  /*2c90*/  @P1 LDC.64 R4, c[0x0][0x388] ;  /* 0x0000e200ff041b82 */ /* 0x000ee20000000a00 */
[----:B0-----:R-:W-:-:S04]  /*2ca0*/  @!P0 IMAD.WIDE R10, R29, 0x2, R10 ;  /* 0x000000021d0a8825 */ /* 0x001fc800078e020a */
[-C--:B------:R-:W-:Y:S02]  /*2cb0*/  @P4 IMAD R29, R46, R27.reuse, R30 ;  /* 0x0000001b2e1d4224 */ /* 0x080fe400078e021e */
[----:B------:R-:W-:Y:S01]  /*2cc0*/  @P1 IMAD R27, R47, R27, R34 ;  /* 0x0000001b2f1b1224 */ /* 0x000fe200078e0222 */
[----:B------:R0:W4:Y:S01]  /*2cd0*/  @!P0 LDG.E.U16.CONSTANT R10, desc[UR8][R10.64] ;  /* 0x000000080a0a8981 */ /* 0x000122000c1e9500 */
[----:B-1----:R-:W-:-:S06]  /*2ce0*/  @P2 IMAD.WIDE R8, R31, 0x2, R8 ;  /* 0x000000021f082825 */ /* 0x002fcc00078e0208 */
[----:B------:R-:W5:Y:S01]  /*2cf0*/  @P2 LDG.E.U16.CONSTANT R8, desc[UR8][R8.64] ;  /* 0x0000000808082981 */ /* 0x000f62000c1e9500 */
[----:B--2---:R-:W-:-:S06]  /*2d00*/  @P4 IMAD.WIDE R6, R29, 0x2, R6 ;  /* 0x000000021d064825 */ /* 0x004fcc00078e0206 */
[----:B------:R-:W2:Y:S01]  /*2d10*/  @P4 LDG.E.U16.CONSTANT R6, desc[UR8][R6.64] ;  /* 0x0000000806064981 */ /* 0x000ea2000c1e9500 */
[----:B---3--:R-:W-:-:S06]  /*2d20*/  @P1 IMAD.WIDE R4, R27, 0x2, R4 ;  /* 0x000000021b041825 */ /* 0x008fcc00078e0204 */
[----:B------:R1:W3:Y:S01]  /*2d30*/  @P1 LDG.E.U16.CONSTANT R4, desc[UR8][R4.64] ;  /* 0x0000000804041981 */ /* 0x0002e2000c1e9500 */
[----:B------:R-:W0:Y:S01]  /*2d40*/  S2UR UR6, SR_CgaCtaId ;  /* 0x00000000000679c3 */ /* 0x000e220000008800 */
[----:B------:R-:W-:Y:S02]  /*2d50*/  UMOV UR5, 0x400 ;  /* 0x0000040000057882 */ /* 0x000fe40000000000 */
[----:B------:R-:W-:-:S04]  /*2d60*/  UIADD3 UR5, UPT, UPT, UR5, 0x1200, URZ ;  /* 0x0000120005057890 */ /* 0x000fc8000fffe0ff */
[----:B0-----:R-:W-:-:S06]  /*2d70*/  ULEA UR5, UR6, UR5, 0x18 ;  /* 0x0000000506057291 */ /* 0x001fcc000f8ec0ff */
[----:B------:R-:W-:-:S05]  /*2d80*/  @!P0 MOV R30, UR5 ;  /* 0x00000005001e8c02 */ /* 0x000fca0008000f00 */
[----:B------:R-:W-:Y:S02]  /*2d90*/  @!P0 IMAD R11, R19, 0x90, R30 ;  /* 0x00000090130b8824 */ /* 0x000fe400078e021e */
[----:B------:R-:W-:-:S04]  /*2da0*/  @P0 IMAD.U32 R30, RZ, RZ, UR5 ;  /* 0x00000005ff1e0e24 */ /* 0x000fc8000f8e00ff */
[--C-:B------:R-:W-:Y:S02]  /*2db0*/  @P0 IMAD R19, R19, 0x90, R30.reuse ;  /* 0x0000009013130824 */ /* 0x100fe400078e021e */
[C-C-:B-1----:R-:W-:Y:S01]  /*2dc0*/  @!P2 IMAD R5, R21.reuse, 0x90, R30.reuse ;  /* 0x000000901505a824 */ /* 0x142fe200078e021e */
[----:B------:R-:W-:Y:S01]  /*2dd0*/  @!P0 LEA R11, R28, R11, 0x1 ;  /* 0x0000000b1c0b8211 */ /* 0x000fe200078e08ff */
[--C-:B------:R-:W-:Y:S02]  /*2de0*/  @P2 IMAD R21, R21, 0x90, R30.reuse ;  /* 0x0000009015152824 */ /* 0x100fe400078e021e */
[C-C-:B------:R-:W-:Y:S01]  /*2df0*/  @!P4 IMAD R7, R25.reuse, 0x90, R30.reuse ;  /* 0x000000901907c824 */ /* 0x140fe200078e021e */
[----:B------:R-:W-:Y:S01]  /*2e00*/  @!P2 LEA R5, R22, R5, 0x1 ;  /* 0x000000051605a211 */ /* 0x000fe200078e08ff */
[----:B------:R-:W-:Y:S02]  /*2e10*/  @P0 IMAD R19, R28, 0x2, R19 ;  /* 0x000000021c130824 */ /* 0x000fe400078e0213 */
[----:B------:R-:W-:-:S02]  /*2e20*/  @P4 IMAD R25, R25, 0x90, R30 ;  /* 0x0000009019194824 */ /* 0x000fc400078e021e */
[C-C-:B------:R-:W-:Y:S01]  /*2e30*/  @!P1 IMAD R9, R23.reuse, 0x90, R30.reuse ;  /* 0x0000009017099824 */ /* 0x140fe200078e021e */
[----:B------:R-:W-:Y:S01]  /*2e40*/  @!P4 LEA R7, R24, R7, 0x1 ;  /* 0x000000071807c211 */ /* 0x000fe200078e08ff */
[----:B------:R-:W-:Y:S02]  /*2e50*/  @P1 IMAD R23, R23, 0x90, R30 ;  /* 0x0000009017171824 */ /* 0x000fe400078e021e */
[----:B------:R-:W-:Y:S01]  /*2e60*/  @P2 IMAD R21, R22, 0x2, R21 ;  /* 0x0000000216152824 */ /* 0x000fe200078e0215 */
[----:B------:R-:W-:Y:S01]  /*2e70*/  @!P1 LEA R9, R26, R9, 0x1 ;  /* 0x000000091a099211 */ /* 0x000fe200078e08ff */
[----:B------:R-:W-:Y:S02]  /*2e80*/  @P4 IMAD R25, R24, 0x2, R25 ;  /* 0x0000000218194824 */ /* 0x000fe400078e0219 */
[----:B------:R-:W-:Y:S01]  /*2e90*/  @P1 IMAD R23, R26, 0x2, R23 ;  /* 0x000000021a171824 */ /* 0x000fe200078e0217 */
[----:B------:R-:W-:Y:S01]  /*2ea0*/  IADD3 R22, PT, PT, R20, R37, RZ ;  /* 0x0000002514167210 */ /* 0x000fe20007ffe0ff */
        /* <DEDUP_REMOVED lines=10> */
.L_x_24:
[----:B------:R-:W-:Y:S05]  /*2f50*/  BSYNC.RECONVERGENT B1 ;  /* 0x0000000000017941 */ /* 0x000fea0003800200 */
.L_x_23:
[----:B------:R-:W-:Y:S01]  /*2f60*/  BSSY.RECONVERGENT B1, `(.L_x_26) ;  /* 0x0000076000017945 */ /* 0x000fe20003800200 */
[----:B------:R-:W-:-:S03]  /*2f70*/  IMAD.MOV.U32 R20, RZ, RZ, R39 ;  /* 0x000000ffff147224 */ /* 0x000fc600078e0027 */
[----:B------:R-:W-:Y:S05]  /*2f80*/  @!P5 BRA `(.L_x_27) ;  /* 0x0000000400ccd947 */ /* 0x000fea0003800000 */
[----:B------:R-:W4:Y:S01]  /*2f90*/  LDC R5, c[0x0][0x3ac] ;  /* 0x0000eb00ff057b82 */ /* 0x000f220000000800 */
[----:B------:R-:W-:Y:S02]  /*2fa0*/  MOV R8, RZ ;  /* 0x000000ff00087202 */ /* 0x000fe40000000f00 */
[----:B------:R-:W-:Y:S02]  /*2fb0*/  IABS R10, R39 ;  /* 0x00000027000a7213 */ /* 0x000fe40000000000 */
[----:B----4-:R-:W-:-:S04]  /*2fc0*/  IABS R4, R5 ;  /* 0x0000000500047213 */ /* 0x010fc80000000000 */
[----:B------:R-:W0:Y:S08]  /*2fd0*/  I2F.RP R6, R4 ;  /* 0x0000000400067306 */ /* 0x000e300000209400 */
[----:B0-----:R-:W0:Y:S02]  /*2fe0*/  MUFU.RCP R6, R6 ;  /* 0x0000000600067308 */ /* 0x001e240000001000 */
[----:B0-----:R-:W-:-:S06]  /*2ff0*/  IADD3 R9, PT, PT, R6, 0xffffffe, RZ ;  /* 0x0ffffffe06097810 */ /* 0x001fcc0007ffe0ff */
[----:B------:R-:W0:Y:S02]  /*3000*/  F2I.FTZ.U32.TRUNC.NTZ R9, R9 ;  /* 0x0000000900097305 */ /* 0x000e24000021f000 */
[----:B0-----:R-:W-:-:S04]  /*3010*/  IMAD.MOV R7, RZ, RZ, -R9 ;  /* 0x000000ffff077224 */ /* 0x001fc800078e0a09 */
[----:B------:R-:W-:-:S04]  /*3020*/  IMAD R7, R7, R4, RZ ;  /* 0x0000000407077224 */ /* 0x000fc800078e02ff */
[----:B------:R-:W-:Y:S01]  /*3030*/  IMAD.HI.U32 R8, R9, R7, R8 ;  /* 0x0000000709087227 */ /* 0x000fe200078e0008 */
[----:B------:R-:W-:-:S03]  /*3040*/  LOP3.LUT R9, R39, R5, RZ, 0x3c, !PT ;  /* 0x0000000527097212 */ /* 0x000fc600078e3cff */
[----:B------:R-:W-:Y:S01]  /*3050*/  IMAD.MOV.U32 R7, RZ, RZ, R10 ;  /* 0x000000ffff077224 */ /* 0x000fe200078e000a */
[----:B------:R-:W-:Y:S02]  /*3060*/  ISETP.GE.AND P2, PT, R9, RZ, PT ;  /* 0x000000ff0900720c */ /* 0x000fe40003f46270 */
[----:B------:R-:W-:Y:S01]  /*3070*/  LOP3.LUT R9, RZ, R5, RZ, 0x33, !PT ;  /* 0x00000005ff097212 */ /* 0x000fe200078e33ff */
[----:B------:R-:W-:-:S05]  /*3080*/  IMAD.HI.U32 R6, R8, R7, RZ ;  /* 0x0000000708067227 */ /* 0x000fca00078e00ff */
[----:B------:R-:W-:-:S05]  /*3090*/  IADD3 R10, PT, PT, -R6, RZ, RZ ;  /* 0x000000ff060a7210 */ /* 0x000fca0007ffe1ff */
[----:B------:R-:W-:-:S05]  /*30a0*/  IMAD R7, R4, R10, R7 ;  /* 0x0000000a04077224 */ /* 0x000fca00078e0207 */
[----:B------:R-:W-:-:S13]  /*30b0*/  ISETP.GT.U32.AND P0, PT, R4, R7, PT ;  /* 0x000000070400720c */ /* 0x000fda0003f04070 */
[----:B------:R-:W-:Y:S01]  /*30c0*/  @!P0 IMAD.IADD R7, R7, 0x1, -R4 ;  /* 0x0000000107078824 */ /* 0x000fe200078e0a04 */
[----:B------:R-:W-:-:S04]  /*30d0*/  @!P0 IADD3 R6, PT, PT, R6, 0x1, RZ ;  /* 0x0000000106068810 */ /* 0x000fc80007ffe0ff */
[----:B------:R-:W-:Y:S02]  /*30e0*/  ISETP.GE.U32.AND P1, PT, R7, R4, PT ;  /* 0x000000040700720c */ /* 0x000fe40003f26070 */
[----:B------:R-:W0:Y:S11]  /*30f0*/  LDC R7, c[0x0][0x3a8] ;  /* 0x0000ea00ff077b82 */ /* 0x000e360000000800 */
[----:B------:R-:W-:Y:S01]  /*3100*/  @P1 VIADD R6, R6, 0x1 ;  /* 0x0000000106061836 */ /* 0x000fe20000000000 */
[----:B------:R-:W-:-:S04]  /*3110*/  ISETP.NE.AND P1, PT, R5, RZ, PT ;  /* 0x000000ff0500720c */ /* 0x000fc80003f25270 */
[----:B------:R-:W-:-:S04]  /*3120*/  @!P2 IADD3 R6, PT, PT, -R6, RZ, RZ ;  /* 0x000000ff0606a210 */ /* 0x000fc80007ffe1ff */
[----:B------:R-:W-:-:S04]  /*3130*/  SEL R19, R9, R6, !P1 ;  /* 0x0000000609137207 */ /* 0x000fc80004800000 */
[----:B------:R-:W-:Y:S01]  /*3140*/  IADD3 R6, PT, PT, -R19, RZ, RZ ;  /* 0x000000ff13067210 */ /* 0x000fe20007ffe1ff */
[----:B------:R-:W-:-:S04]  /*3150*/  IMAD R20, R12, 0x20, R19 ;  /* 0x000000200c147824 */ /* 0x000fc800078e0213 */
[----:B------:R-:W-:Y:S01]  /*3160*/  IMAD R18, R5, R6, R39 ;  /* 0x0000000605127224 */ /* 0x000fe200078e0227 */
[----:B0-----:R-:W-:-:S04]  /*3170*/  ISETP.GE.AND P0, PT, R20, R7, PT ;  /* 0x000000071400720c */ /* 0x001fc80003f06270 */
[----:B------:R-:W-:-:S13]  /*3180*/  ISETP.GT.AND P0, PT, R5, -0x1, !P0 ;  /* 0xffffffff0500780c */ /* 0x000fda0004704270 */
[----:B------:R-:W0:Y:S01]  /*3190*/  @P0 LDC.64 R10, c[0x0][0x390] ;  /* 0x0000e400ff0a0b82 */ /* 0x000e220000000a00 */
[----:B------:R-:W-:-:S04]  /*31a0*/  @P0 IMAD.IADD R6, R3, 0x1, R18 ;  /* 0x0000000103060824 */ /* 0x000fc800078e0212 */
[----:B------:R-:W-:-:S04]  /*31b0*/  @P0 IMAD R17, R20, R5, R6 ;  /* 0x0000000514110224 */ /* 0x000fc800078e0206 */
[----:B0-----:R-:W-:-:S06]  /*31c0*/  @P0 IMAD.WIDE R10, R17, 0x2, R10 ;  /* 0x00000002110a0825 */ /* 0x001fcc00078e020a */
[----:B------:R-:W2:Y:S01]  /*31d0*/  @P0 LDG.E.U16.CONSTANT R10, desc[UR8][R10.64] ;  /* 0x000000080a0a0981 */ /* 0x000ea2000c1e9500 */
[----:B------:R-:W0:Y:S01]  /*31e0*/  S2UR UR6, SR_CgaCtaId ;  /* 0x00000000000679c3 */ /* 0x000e220000008800 */
[----:B------:R-:W-:Y:S01]  /*31f0*/  UMOV UR5, 0x400 ;  /* 0x0000040000057882 */ /* 0x000fe20000000000 */
[----:B------:R-:W-:Y:S01]  /*3200*/  MOV R20, R14 ;  /* 0x0000000e00147202 */ /* 0x000fe20000000f00 */
[----:B------:R-:W-:-:S04]  /*3210*/  UIADD3 UR5, UPT, UPT, UR5, 0x2400, URZ ;  /* 0x0000240005057890 */ /* 0x000fc8000fffe0ff */
[----:B0-----:R-:W-:-:S06]  /*3220*/  ULEA UR5, UR6, UR5, 0x18 ;  /* 0x0000000506057291 */ /* 0x001fcc000f8ec0ff */
[----:B------:R-:W-:-:S05]  /*3230*/  @!P0 MOV R6, UR5 ;  /* 0x0000000500068c02 */ /* 0x000fca0008000f00 */
[----:B------:R-:W-:Y:S02]  /*3240*/  @!P0 IMAD R17, R19, 0x90, R6 ;  /* 0x0000009013118824 */ /* 0x000fe400078e0206 */
[----:B------:R-:W-:-:S03]  /*3250*/  @P0 IMAD.U32 R6, RZ, RZ, UR5 ;  /* 0x00000005ff060e24 */ /* 0x000fc6000f8e00ff */
[----:B------:R-:W-:Y:S01]  /*3260*/  @!P0 LEA R17, R18, R17, 0x1 ;  /* 0x0000001112118211 */ /* 0x000fe200078e08ff */
[----:B------:R-:W-:-:S04]  /*3270*/  @P0 IMAD R19, R19, 0x90, R6 ;  /* 0x0000009013130824 */ /* 0x000fc800078e0206 */
[----:B------:R-:W-:Y:S01]  /*3280*/  @P0 IMAD R19, R18, 0x2, R19 ;  /* 0x0000000212130824 */ /* 0x000fe200078e0213 */
[----:B------:R0:W-:Y:S04]  /*3290*/  @!P0 STS.U16 [R17], RZ ;  /* 0x000000ff11008388 */ /* 0x0001e80000000400 */
[----:B--2---:R0:W-:Y:S01]  /*32a0*/  @P0 STS.U16 [R19], R10 ;  /* 0x0000000a13000388 */ /* 0x0041e20000000400 */
[----:B------:R-:W-:-:S13]  /*32b0*/  ISETP.NE.AND P0, PT, R15, 0x1, PT ;  /* 0x000000010f00780c */ /* 0x000fda0003f05270 */
[----:B0-----:R-:W-:Y:S05]  /*32c0*/  @!P0 BRA `(.L_x_27) ;  /* 0x0000000000fc8947 */ /* 0x001fea0003800000 */
[----:B------:R-:W-:-:S05]  /*32d0*/  IABS R11, R14 ;  /* 0x0000000e000b7213 */ /* 0x000fca0000000000 */
[----:B------:R-:W-:-:S04]  /*32e0*/  IMAD.HI.U32 R10, R8, R11, RZ ;  /* 0x0000000b080a7227 */ /* 0x000fc800078e00ff */
[----:B------:R-:W-:-:S04]  /*32f0*/  IMAD.MOV R17, RZ, RZ, -R10 ;  /* 0x000000ffff117224 */ /* 0x000fc800078e0a0a */
[----:B------:R-:W-:-:S05]  /*3300*/  IMAD R11, R4, R17, R11 ;  /* 0x00000011040b7224 */ /* 0x000fca00078e020b */
[----:B------:R-:W-:-:S13]  /*3310*/  ISETP.GT.U32.AND P0, PT, R4, R11, PT ;  /* 0x0000000b0400720c */ /* 0x000fda0003f04070 */
[----:B------:R-:W-:Y:S01]  /*3320*/  @!P0 IADD3 R11, PT, PT, R11, -R4, RZ ;  /* 0x800000040b0b8210 */ /* 0x000fe20007ffe0ff */
[----:B------:R-:W-:-:S03]  /*3330*/  @!P0 VIADD R10, R10, 0x1 ;  /* 0x000000010a0a8836 */ /* 0x000fc60000000000 */
[----:B------:R-:W-:Y:S02]  /*3340*/  ISETP.GE.U32.AND P2, PT, R11, R4, PT ;  /* 0x000000040b00720c */ /* 0x000fe40003f46070 */
[----:B------:R-:W-:-:S04]  /*3350*/  LOP3.LUT R11, R14, R5, RZ, 0x3c, !PT ;  /* 0x000000050e0b7212 */ /* 0x000fc800078e3cff */
[----:B------:R-:W-:-:S07]  /*3360*/  ISETP.GE.AND P4, PT, R11, RZ, PT ;  /* 0x000000ff0b00720c */ /* 0x000fce0003f86270 */
[----:B------:R-:W-:-:S06]  /*3370*/  @P2 IADD3 R10, PT, PT, R10, 0x1, RZ ;  /* 0x000000010a0a2810 */ /* 0x000fcc0007ffe0ff */
[----:B------:R-:W-:-:S05]  /*3380*/  @!P4 IMAD.MOV R10, RZ, RZ, -R10 ;  /* 0x000000ffff0ac224 */ /* 0x000fca00078e0a0a */
[----:B------:R-:W-:-:S04]  /*3390*/  SEL R19, R9, R10, !P1 ;  /* 0x0000000a09137207 */ /* 0x000fc80004800000 */
[----:B------:R-:W-:Y:S01]  /*33a0*/  LEA R22, R12, R19, 0x5 ;  /* 0x000000130c167211 */ /* 0x000fe200078e28ff */
[----:B------:R-:W-:-:S03]  /*33b0*/  IMAD.MOV R17, RZ, RZ, -R19 ;  /* 0x000000ffff117224 */ /* 0x000fc600078e0a13 */
[----:B------:R-:W-:Y:S01]  /*33c0*/  ISETP.GE.AND P0, PT, R22, R7, PT ;  /* 0x000000071600720c */ /* 0x000fe20003f06270 */
[----:B------:R-:W-:-:S03]  /*33d0*/  IMAD R20, R5, R17, R14 ;  /* 0x0000001105147224 */ /* 0x000fc600078e020e */
[----:B------:R-:W-:-:S13]  /*33e0*/  ISETP.GT.AND P0, PT, R5, -0x1, !P0 ;  /* 0xffffffff0500780c */ /* 0x000fda0004704270 */
[----:B------:R-:W0:Y:S01]  /*33f0*/  @P0 LDC.64 R10, c[0x0][0x390] ;  /* 0x0000e400ff0a0b82 */ /* 0x000e220000000a00 */
[----:B------:R-:W-:-:S05]  /*3400*/  @P0 IADD3 R18, PT, PT, R3, R20, RZ ;  /* 0x0000001403120210 */ /* 0x000fca0007ffe0ff */
[----:B------:R-:W-:-:S04]  /*3410*/  @P0 IMAD R17, R22, R5, R18 ;  /* 0x0000000516110224 */ /* 0x000fc800078e0212 */
[----:B0-----:R-:W-:-:S06]  /*3420*/  @P0 IMAD.WIDE R10, R17, 0x2, R10 ;  /* 0x00000002110a0825 */ /* 0x001fcc00078e020a */
[----:B------:R-:W2:Y:S01]  /*3430*/  @P0 LDG.E.U16.CONSTANT R10, desc[UR8][R10.64] ;  /* 0x000000080a0a0981 */ /* 0x000ea2000c1e9500 */
[----:B------:R-:W-:-:S04]  /*3440*/  IMAD R17, R19, 0x90, R6 ;  /* 0x0000009013117824 */ /* 0x000fc800078e0206 */
[----:B------:R-:W-:Y:S01]  /*3450*/  IMAD R17, R20, 0x2, R17 ;  /* 0x0000000214117824 */ /* 0x000fe200078e0211 */
[----:B------:R-:W-:-:S04]  /*3460*/  MOV R20, R16 ;  /* 0x0000001000147202 */ /* 0x000fc80000000f00 */
        /* <DEDUP_REMOVED lines=14> */
[----:B------:R-:W-:-:S05]  /*3550*/  @P2 IADD3 R8, PT, PT, R8, 0x1, RZ ;  /* 0x0000000108082810 */ /* 0x000fca0007ffe0ff */
[----:B------:R-:W-:-:S05]  /*3560*/  IMAD.MOV.U32 R4, RZ, RZ, R8 ;  /* 0x000000ffff047224 */ /* 0x000fca00078e0008 */
        /* <DEDUP_REMOVED lines=12> */
[----:B------:R-:W1:Y:S01]  /*3630*/  LDC.64 R8, c[0x0][0x390] ;  /* 0x0000e400ff087b82 */ /* 0x000e620000000a00 */
[----:B0-----:R-:W-:-:S04]  /*3640*/  IMAD.IADD R4, R3, 0x1, R7 ;  /* 0x0000000103047824 */ /* 0x001fc800078e0207 */
[----:B------:R-:W-:-:S04]  /*3650*/  IMAD R5, R10, R5, R4 ;  /* 0x000000050a057224 */ /* 0x000fc800078e0204 */
[----:B-1----:R-:W-:-:S06]  /*3660*/  IMAD.WIDE R4, R5, 0x2, R8 ;  /* 0x0000000205047825 */ /* 0x002fcc00078e0208 */
[----:B------:R-:W2:Y:S01]  /*3670*/  LDG.E.U16.CONSTANT R4, desc[UR8][R4.64] ;  /* 0x0000000804047981 */ /* 0x000ea2000c1e9500 */
[----:B------:R-:W-:Y:S02]  /*3680*/  IMAD R6, R11, 0x90, R6 ;  /* 0x000000900b067824 */ /* 0x000fe400078e0206 */
[----:B------:R-:W-:-:S03]  /*3690*/  IMAD.MOV.U32 R20, RZ, RZ, R13 ;  /* 0x000000ffff147224 */ /* 0x000fc600078e000d */
[----:B------:R-:W-:-:S05]  /*36a0*/  LEA R7, R7, R6, 0x1 ;  /* 0x0000000607077211 */ /* 0x000fca00078e08ff */
[----:B--2---:R1:W-:Y:S02]  /*36b0*/  STS.U16 [R7], R4 ;  /* 0x0000000407007388 */ /* 0x0043e40000000400 */
.L_x_27:
[----:B------:R-:W-:Y:S05]  /*36c0*/  BSYNC.RECONVERGENT B1 ;  /* 0x0000000000017941 */ /* 0x000fea0003800200 */
.L_x_26:
[----:B------:R-:W-:-:S13]  /*36d0*/  ISETP.GE.U32.AND P0, PT, R0, 0x3, PT ;  /* 0x000000030000780c */ /* 0x000fda0003f06070 */
[----:B------:R-:W-:Y:S05]  /*36e0*/  @!P0 BRA `(.L_x_20) ;  /* 0x0000000800648947 */ /* 0x000fea0003800000 */
[----:B01--4-:R-:W0:Y:S02]  /*36f0*/  LDC R4, c[0x0][0x3ac] ;  /* 0x0000eb00ff047b82 */ /* 0x013e240000000800 */
[----:B0-----:R-:W-:-:S04]  /*3700*/  IABS R15, R4 ;  /* 0x00000004000f7213 */ /* 0x001fc80000000000 */
[----:B------:R-:W0:Y:S08]  /*3710*/  I2F.RP R6, R15 ;  /* 0x0000000f00067306 */ /* 0x000e300000209400 */
[----:B0-----:R-:W0:Y:S02]  /*3720*/  MUFU.RCP R6, R6 ;  /* 0x0000000600067308 */ /* 0x001e240000001000 */
[----:B0-----:R-:W-:-:S06]  /*3730*/  IADD3 R4, PT, PT, R6, 0xffffffe, RZ ;  /* 0x0ffffffe06047810 */ /* 0x001fcc0007ffe0ff */
[----:B------:R0:W1:Y:S02]  /*3740*/  F2I.FTZ.U32.TRUNC.NTZ R5, R4 ;  /* 0x0000000400057305 */ /* 0x000064000021f000 */
[----:B0-----:R-:W-:Y:S02]  /*3750*/  HFMA2 R4, -RZ, RZ, 0, 0 ;  /* 0x00000000ff047431 */ /* 0x001fe400000001ff */
[----:B-1----:R-:W-:-:S04]  /*3760*/  IMAD.MOV R8, RZ, RZ, -R5 ;  /* 0x000000ffff087224 */ /* 0x002fc800078e0a05 */
[----:B------:R-:W-:-:S04]  /*3770*/  IMAD R17, R8, R15, RZ ;  /* 0x0000000f08117224 */ /* 0x000fc800078e02ff */
[----:B------:R-:W-:-:S07]  /*3780*/  IMAD.HI.U32 R17, R5, R17, R4 ;  /* 0x0000001105117227 */ /* 0x000fce00078e0004 */
.L_x_28:
[----:B------:R-:W0:Y:S01]  /*3790*/  LDC R21, c[0x0][0x3ac] ;  /* 0x0000eb00ff157b82 */ /* 0x000e220000000800 */
[-C--:B------:R-:W-:Y:S01]  /*37a0*/  IABS R8, R20.reuse ;  /* 0x0000001400087213 */ /* 0x080fe20000000000 */
[----:B------:R-:W1:Y:S01]  /*37b0*/  LDCU UR5, c[0x0][0x3a8] ;  /* 0x00007500ff0577ac */ /* 0x000e620008000800 */
[----:B------:R-:W-:-:S03]  /*37c0*/  IADD3 R22, PT, PT, R37, R20, RZ ;  /* 0x0000001425167210 */ /* 0x000fc60007ffe0ff */
[----:B------:R-:W-:-:S04]  /*37d0*/  IMAD.HI.U32 R6, R17, R8, RZ ;  /* 0x0000000811067227 */ /* 0x000fc800078e00ff */
[----:B------:R-:W-:Y:S02]  /*37e0*/  IMAD.MOV R7, RZ, RZ, -R6 ;  /* 0x000000ffff077224 */ /* 0x000fe400078e0a06 */
[----:B------:R-:W-:-:S05]  /*37f0*/  IMAD.IADD R24, R22, 0x1, R37 ;  /* 0x0000000116187824 */ /* 0x000fca00078e0225 */
[----:B------:R-:W-:Y:S02]  /*3800*/  IABS R26, R24 ;  /* 0x00000018001a7213 */ /* 0x000fe40000000000 */
[----:B------:R-:W-:-:S04]  /*3810*/  IADD3 R18, PT, PT, R24, R37, RZ ;  /* 0x0000002518127210 */ /* 0x000fc80007ffe0ff */
[----:B------:R-:W-:Y:S02]  /*3820*/  IABS R28, R18 ;  /* 0x00000012001c7213 */ /* 0x000fe40000000000 */
[-C--:B0-----:R-:W-:Y:S02]  /*3830*/  IABS R19, R21.reuse ;  /* 0x0000001500137213 */ /* 0x081fe40000000000 */
[----:B------:R-:W-:Y:S02]  /*3840*/  LOP3.LUT R25, RZ, R21, RZ, 0x33, !PT ;  /* 0x00000015ff197212 */ /* 0x000fe400078e33ff */
[----:B------:R-:W0:Y:S01]  /*3850*/  I2F.RP R9, R19 ;  /* 0x0000001300097306 */ /* 0x000e220000209400 */
[----:B------:R-:W-:Y:S01]  /*3860*/  IMAD R8, R19, R7, R8 ;  /* 0x0000000713087224 */ /* 0x000fe200078e0208 */
[----:B------:R-:W-:-:S04]  /*3870*/  IABS R7, R22 ;  /* 0x0000001600077213 */ /* 0x000fc80000000000 */
[----:B------:R-:W-:Y:S02]  /*3880*/  ISETP.GT.U32.AND P4, PT, R15, R8, PT ;  /* 0x000000080f00720c */ /* 0x000fe40003f84070 */
[----:B0-----:R-:W0:Y:S11]  /*3890*/  MUFU.RCP R9, R9 ;  /* 0x0000000900097308 */ /* 0x001e360000001000 */
[----:B------:R-:W-:Y:S01]  /*38a0*/  @!P4 IMAD.IADD R8, R8, 0x1, -R19 ;  /* 0x000000010808c824 */ /* 0x000fe200078e0a13 */
[----:B------:R-:W-:-:S04]  /*38b0*/  @!P4 IADD3 R6, PT, PT, R6, 0x1, RZ ;  /* 0x000000010606c810 */ /* 0x000fc80007ffe0ff */
[----:B------:R-:W-:Y:S02]  /*38c0*/  ISETP.GE.U32.AND P1, PT, R8, R15, PT ;  /* 0x0000000f0800720c */ /* 0x000fe40003f26070 */
[----:B------:R-:W-:Y:S01]  /*38d0*/  MOV R15, R19 ;  /* 0x00000013000f7202 */ /* 0x000fe20000000f00 */
[----:B0-----:R-:W-:-:S04]  /*38e0*/  VIADD R4, R9, 0xffffffe ;  /* 0x0ffffffe09047836 */ /* 0x001fc80000000000 */
[----:B------:R0:W2:Y:S06]  /*38f0*/  F2I.FTZ.U32.TRUNC.NTZ R5, R4 ;  /* 0x0000000400057305 */ /* 0x0000ac000021f000 */
[----:B------:R-:W-:Y:S02]  /*3900*/  @P1 IADD3 R6, PT, PT, R6, 0x1, RZ ;  /* 0x0000000106061810 */ /* 0x000fe40007ffe0ff */
[----:B0-----:R-:W-:Y:S02]  /*3910*/  MOV R4, RZ ;  /* 0x000000ff00047202 */ /* 0x001fe40000000f00 */
[----:B--2---:R-:W-:-:S05]  /*3920*/  IADD3 R10, PT, PT, RZ, -R5, RZ ;  /* 0x80000005ff0a7210 */ /* 0x004fca0007ffe0ff */
[----:B------:R-:W-:Y:S02]  /*3930*/  IMAD R17, R10, R19, RZ ;  /* 0x000000130a117224 */ /* 0x000fe400078e02ff */
[----:B------:R-:W-:Y:S02]  /*3940*/  IMAD.MOV.U32 R10, RZ, RZ, R7 ;  /* 0x000000ffff0a7224 */ /* 0x000fe400078e0007 */
[----:B------:R-:W-:-:S06]  /*3950*/  IMAD.HI.U32 R17, R5, R17, R4 ;  /* 0x0000001105117227 */ /* 0x000fcc00078e0004 */
[----:B------:R-:W-:-:S04]  /*3960*/  IMAD.HI.U32 R4, R17, R10, RZ ;  /* 0x0000000a11047227 */ /* 0x000fc800078e00ff */
[----:B------:R-:W-:Y:S01]  /*3970*/  IMAD.HI.U32 R5, R17, R26, RZ ;  /* 0x0000001a11057227 */ /* 0x000fe200078e00ff */
[----:B------:R-:W-:-:S03]  /*3980*/  IADD3 R9, PT, PT, -R4, RZ, RZ ;  /* 0x000000ff04097210 */ /* 0x000fc60007ffe1ff */
[----:B------:R-:W-:Y:S02]  /*3990*/  IMAD.MOV R11, RZ, RZ, -R5 ;  /* 0x000000ffff0b7224 */ /* 0x000fe400078e0a05 */
[----:B------:R-:W-:Y:S02]  /*39a0*/  IMAD R8, R19, R9, R10 ;  /* 0x0000000913087224 */ /* 0x000fe400078e020a */
[----:B------:R-:W-:-:S03]  /*39b0*/  IMAD.HI.U32 R7, R17, R28, RZ ;  /* 0x0000001c11077227 */ /* 0x000fc600078e00ff */
[----:B------:R-:W-:Y:S01]  /*39c0*/  ISETP.GT.U32.AND P6, PT, R15, R8, PT ;  /* 0x000000080f00720c */ /* 0x000fe20003fc4070 */
[----:B------:R-:W-:Y:S02]  /*39d0*/  IMAD R10, R19, R11, R26 ;  /* 0x0000000b130a7224 */ /* 0x000fe400078e021a */
[----:B------:R-:W-:-:S03]  /*39e0*/  IMAD.MOV R9, RZ, RZ, -R7 ;  /* 0x000000ffff097224 */ /* 0x000fc600078e0a07 */
[----:B------:R-:W-:Y:S01]  /*39f0*/  ISETP.GT.U32.AND P5, PT, R15, R10, PT ;  /* 0x0000000a0f00720c */ /* 0x000fe20003fa4070 */
[----:B------:R-:W-:Y:S01]  /*3a00*/  IMAD R26, R19, R9, R28 ;  /* 0x00000009131a7224 */ /* 0x000fe200078e021c */
[----:B------:R-:W-:-:S04]  /*3a10*/  LOP3.LUT R9, R20, R21, RZ, 0x3c, !PT ;  /* 0x0000001514097212 */ /* 0x000fc800078e3cff */
[----:B------:R-:W-:Y:S01]  /*3a20*/  ISETP.GE.AND P2, PT, R9, RZ, PT ;  /* 0x000000ff0900720c */ /* 0x000fe20003f46270 */
[--C-:B------:R-:W-:Y:S01]  /*3a30*/  @!P6 IMAD.IADD R8, R8, 0x1, -R19.reuse ;  /* 0x000000010808e824 */ /* 0x100fe200078e0a13 */
[----:B------:R-:W-:Y:S02]  /*3a40*/  ISETP.GT.U32.AND P0, PT, R15, R26, PT ;  /* 0x0000001a0f00720c */ /* 0x000fe40003f04070 */
[----:B------:R-:W-:Y:S02]  /*3a50*/  @!P6 IADD3 R4, PT, PT, R4, 0x1, RZ ;  /* 0x000000010404e810 */ /* 0x000fe40007ffe0ff */
[----:B------:R-:W-:Y:S01]  /*3a60*/  ISETP.GE.U32.AND P4, PT, R8, R15, PT ;  /* 0x0000000f0800720c */ /* 0x000fe20003f86070 */
[----:B------:R-:W-:Y:S01]  /*3a70*/  @!P5 IMAD.IADD R10, R10, 0x1, -R19 ;  /* 0x000000010a0ad824 */ /* 0x000fe200078e0a13 */
[-C--:B------:R-:W-:Y:S01]  /*3a80*/  LOP3.LUT R8, R22, R21.reuse, RZ, 0x3c, !PT ;  /* 0x0000001516087212 */ /* 0x080fe200078e3cff */
[----:B------:R-:W-:Y:S01]  /*3a90*/  @!P5 VIADD R5, R5, 0x1 ;  /* 0x000000010505d836 */ /* 0x000fe20000000000 */
[----:B------:R-:W-:-:S02]  /*3aa0*/  LOP3.LUT R9, R18, R21, RZ, 0x3c, !PT ;  /* 0x0000001512097212 */ /* 0x000fc400078e3cff */
[----:B------:R-:W-:Y:S01]  /*3ab0*/  ISETP.GE.U32.AND P1, PT, R10, R15, PT ;  /* 0x0000000f0a00720c */ /* 0x000fe20003f26070 */
[----:B------:R-:W-:Y:S01]  /*3ac0*/  @!P2 IMAD.MOV R6, RZ, RZ, -R6 ;  /* 0x000000ffff06a224 */ /* 0x000fe200078e0a06 */
[----:B------:R-:W-:Y:S01]  /*3ad0*/  ISETP.GE.AND P2, PT, R8, RZ, PT ;  /* 0x000000ff0800720c */ /* 0x000fe20003f46270 */
[----:B------:R-:W-:Y:S01]  /*3ae0*/  @!P0 VIADD R7, R7, 0x1 ;  /* 0x0000000107078836 */ /* 0x000fe20000000000 */
[----:B------:R-:W-:Y:S02]  /*3af0*/  @!P0 IADD3 R26, PT, PT, R26, -R19, RZ ;  /* 0x800000131a1a8210 */ /* 0x000fe40007ffe0ff */
[----:B------:R-:W-:Y:S02]  /*3b00*/  LOP3.LUT R8, R24, R21, RZ, 0x3c, !PT ;  /* 0x0000001518087212 */ /* 0x000fe400078e3cff */
[----:B------:R-:W-:Y:S02]  /*3b10*/  ISETP.GE.U32.AND P6, PT, R26, R15, PT ;  /* 0x0000000f1a00720c */ /* 0x000fe40003fc6070 */
[----:B------:R-:W-:-:S02]  /*3b20*/  ISETP.GE.AND P5, PT, R8, RZ, PT ;  /* 0x000000ff0800720c */ /* 0x000fc40003fa6270 */
[----:B------:R-:W-:Y:S02]  /*3b30*/  @P4 IADD3 R4, PT, PT, R4, 0x1, RZ ;  /* 0x0000000104044810 */ /* 0x000fe40007ffe0ff */
[----:B------:R-:W-:Y:S02]  /*3b40*/  ISETP.GE.AND P4, PT, R9, RZ, PT ;  /* 0x000000ff0900720c */ /* 0x000fe40003f86270 */
[----:B------:R-:W-:Y:S02]  /*3b50*/  @P1 IADD3 R5, PT, PT, R5, 0x1, RZ ;  /* 0x0000000105051810 */ /* 0x000fe40007ffe0ff */
[----:B------:R-:W-:Y:S02]  /*3b60*/  ISETP.NE.AND P1, PT, R21, RZ, PT ;  /* 0x000000ff1500720c */ /* 0x000fe40003f25270 */
[----:B------:R-:W-:Y:S01]  /*3b70*/  @!P2 IADD3 R4, PT, PT, -R4, RZ, RZ ;  /* 0x000000ff0404a210 */ /* 0x000fe20007ffe1ff */
[----:B------:R-:W-:Y:S01]  /*3b80*/  @P6 VIADD R7, R7, 0x1 ;  /* 0x0000000107076836 */ /* 0x000fe20000000000 */
[----:B------:R-:W-:-:S02]  /*3b90*/  SEL R19, R25, R6, !P1 ;  /* 0x0000000619137207 */ /* 0x000fc40004800000 */
[----:B------:R-:W-:Y:S02]  /*3ba0*/  @!P5 IADD3 R5, PT, PT, -R5, RZ, RZ ;  /* 0x000000ff0505d210 */ /* 0x000fe40007ffe1ff */
[C---:B------:R-:W-:Y:S01]  /*3bb0*/  SEL R23, R25.reuse, R4, !P1 ;  /* 0x0000000419177207 */ /* 0x040fe20004800000 */
[----:B------:R-:W-:Y:S01]  /*3bc0*/  @!P4 IMAD.MOV R7, RZ, RZ, -R7 ;  /* 0x000000ffff07c224 */ /* 0x000fe200078e0a07 */
[C---:B------:R-:W-:Y:S01]  /*3bd0*/  SEL R27, R25.reuse, R5, !P1 ;  /* 0x00000005191b7207 */ /* 0x040fe20004800000 */
[C-C-:B------:R-:W-:Y:S01]  /*3be0*/  IMAD R31, R12.reuse, 0x20, R19.reuse ;  /* 0x000000200c1f7824 */ /* 0x140fe200078e0213 */
[C---:B------:R-:W-:Y:S01]  /*3bf0*/  LEA R33, R12.reuse, R23, 0x5 ;  /* 0x000000170c217211 */ /* 0x040fe200078e28ff */
[----:B------:R-:W-:Y:S01]  /*3c00*/  IMAD.MOV R26, RZ, RZ, -R19 ;  /* 0x000000ffff1a7224 */ /* 0x000fe200078e0a13 */
[----:B------:R-:W-:Y:S01]  /*3c10*/  SEL R25, R25, R7, !P1 ;  /* 0x0000000719197207 */ /* 0x000fe20004800000 */
[C-C-:B------:R-:W-:Y:S01]  /*3c20*/  IMAD R34, R12.reuse, 0x20, R27.reuse ;  /* 0x000000200c227824 */ /* 0x140fe200078e021b */
[----:B-1----:R-:W-:Y:S01]  /*3c30*/  ISETP.GE.AND P0, PT, R31, UR5, PT ;  /* 0x000000051f007c0c */ /* 0x002fe2000bf06270 */
[----:B------:R-:W-:Y:S01]  /*3c40*/  IMAD R26, R21, R26, R20 ;  /* 0x0000001a151a7224 */ /* 0x000fe200078e0214 */
[----:B------:R-:W-:Y:S01]  /*3c50*/  LEA R35, R12, R25, 0x5 ;  /* 0x000000190c237211 */ /* 0x000fe200078e28ff */
[----:B------:R-:W-:Y:S01]  /*3c60*/  IMAD.MOV R29, RZ, RZ, -R27 ;  /* 0x000000ffff1d7224 */ /* 0x000fe200078e0a1b */
[----:B------:R-:W-:-:S02]  /*3c70*/  ISETP.GE.AND P1, PT, R33, UR5, PT ;  /* 0x0000000521007c0c */ /* 0x000fc4000bf26270 */
[----:B------:R-:W-:Y:S02]  /*3c80*/  ISETP.LT.OR P0, PT, R21, RZ, P0 ;  /* 0x000000ff1500720c */ /* 0x000fe40000701670 */
[----:B------:R-:W-:Y:S02]  /*3c90*/  ISETP.GE.AND P2, PT, R34, UR5, PT ;  /* 0x0000000522007c0c */ /* 0x000fe4000bf46270 */
[----:B------:R-:W-:Y:S02]  /*3ca0*/  ISETP.GE.AND P4, PT, R35, UR5, PT ;  /* 0x0000000523007c0c */ /* 0x000fe4000bf86270 */
[C---:B------:R-:W-:Y:S02]  /*3cb0*/  ISETP.GT.AND P1, PT, R21.reuse, -0x1, !P1 ;  /* 0xffffffff1500780c */ /* 0x040fe40004f24270 */
[C---:B------:R-:W-:Y:S02]  /*3cc0*/  ISETP.GT.AND P2, PT, R21.reuse, -0x1, !P2 ;  /* 0xffffffff1500780c */ /* 0x040fe40005744270 */
[----:B------:R-:W-:-:S02]  /*3cd0*/  ISETP.GT.AND P4, PT, R21, -0x1, !P4 ;  /* 0xffffffff1500780c */ /* 0x000fc40006784270 */
[----:B------:R-:W-:Y:S01]  /*3ce0*/  IADD3 R28, PT, PT, -R23, RZ, RZ ;  /* 0x000000ff171c7210 */ /* 0x000fe20007ffe1ff */
[----:B------:R-:W0:Y:S01]  /*3cf0*/  @!P0 LDC.64 R10, c[0x0][0x390] ;  /* 0x0000e400ff0a8b82 */ /* 0x000e220000000a00 */
[----:B------:R-:W-:-:S03]  /*3d00*/  IADD3 R30, PT, PT, -R25, RZ, RZ ;  /* 0x000000ff191e7210 */ /* 0x000fc60007ffe1ff */
[----:B------:R-:W-:Y:S02]  /*3d10*/  IMAD R20, R21, R28, R22 ;  /* 0x0000001c15147224 */ /* 0x000fe400078e0216 */
[----:B------:R-:W-:Y:S02]  /*3d20*/  @!P0 IMAD.IADD R28, R3, 0x1, R26 ;  /* 0x00000001031c8824 */ /* 0x000fe400078e021a */
[----:B------:R-:W1:Y:S01]  /*3d30*/  @P1 LDC.64 R8, c[0x0][0x390] ;  /* 0x0000e400ff081b82 */ /* 0x000e620000000a00 */
[C---:B------:R-:W-:Y:S02]  /*3d40*/  IMAD R22, R21.reuse, R29, R24 ;  /* 0x0000001d15167224 */ /* 0x040fe400078e0218 */
[----:B------:R-:W-:Y:S01]  /*3d50*/  IMAD R24, R21, R30, R18 ;  /* 0x0000001e15187224 */ /* 0x000fe200078e0212 */
[----:B------:R-:W-:Y:S01]  /*3d60*/  @P1 IADD3 R30, PT, PT, R3, R20, RZ ;  /* 0x00000014031e1210 */ /* 0x000fe20007ffe0ff */
[-C--:B------:R-:W-:Y:S02]  /*3d70*/  @!P0 IMAD R29, R31, R21.reuse, R28 ;  /* 0x000000151f1d8224 */ /* 0x080fe400078e021c */
[C---:B------:R-:W-:Y:S01]  /*3d80*/  @P2 IMAD.IADD R28, R3.reuse, 0x1, R22 ;  /* 0x00000001031c2824 */ /* 0x040fe200078e0216 */
[----:B------:R-:W2:Y:S01]  /*3d90*/  @P2 LDC.64 R6, c[0x0][0x390] ;  /* 0x0000e400ff062b82 */ /* 0x000ea20000000a00 */
[----:B------:R-:W-:Y:S01]  /*3da0*/  @P4 IADD3 R32, PT, PT, R3, R24, RZ ;  /* 0x0000001803204210 */ /* 0x000fe20007ffe0ff */
[----:B------:R-:W-:-:S06]  /*3db0*/  @P1 IMAD R31, R33, R21, R30 ;  /* 0x00000015211f1224 */ /* 0x000fcc00078e021e */
        /* <DEDUP_REMOVED lines=15> */
[----:B------:R-:W-:-:S04]  /*3eb0*/  @!P0 IMAD.U32 R28, RZ, RZ, UR5 ;  /* 0x00000005ff1c8e24 */ /* 0x000fc8000f8e00ff */
[----:B------:R-:W-:Y:S01]  /*3ec0*/  @!P0 IMAD R11, R19, 0x90, R28 ;  /* 0x00000090130b8824 */ /* 0x000fe200078e021c */
[----:B------:R-:W-:-:S05]  /*3ed0*/  @P0 MOV R28, UR5 ;  /* 0x00000005001c0c02 */ /* 0x000fca0008000f00 */
[--C-:B------:R-:W-:Y:S02]  /*3ee0*/  @P0 IMAD R19, R19, 0x90, R28.reuse ;  /* 0x0000009013130824 */ /* 0x100fe400078e021c */
[C-C-:B-1----:R-:W-:Y:S02]  /*3ef0*/  @!P1 IMAD R5, R23.reuse, 0x90, R28.reuse ;  /* 0x0000009017059824 */ /* 0x142fe400078e021c */
[--C-:B------:R-:W-:Y:S02]  /*3f00*/  @P1 IMAD R23, R23, 0x90, R28.reuse ;  /* 0x0000009017171824 */ /* 0x100fe400078e021c */
[C-C-:B------:R-:W-:Y:S01]  /*3f10*/  @!P2 IMAD R7, R27.reuse, 0x90, R28.reuse ;  /* 0x000000901b07a824 */ /* 0x140fe200078e021c */
[C---:B------:R-:W-:Y:S01]  /*3f20*/  @P0 LEA R19, R26.reuse, R19, 0x1 ;  /* 0x000000131a130211 */ /* 0x040fe200078e08ff */
[----:B------:R-:W-:Y:S02]  /*3f30*/  @!P0 IMAD R11, R26, 0x2, R11 ;  /* 0x000000021a0b8824 */ /* 0x000fe400078e020b */
[----:B------:R-:W-:-:S02]  /*3f40*/  @P2 IMAD R27, R27, 0x90, R28 ;  /* 0x000000901b1b2824 */ /* 0x000fc400078e021c */
[C-C-:B------:R-:W-:Y:S01]  /*3f50*/  @!P4 IMAD R9, R25.reuse, 0x90, R28.reuse ;  /* 0x000000901909c824 */ /* 0x140fe200078e021c */
[C---:B------:R-:W-:Y:S01]  /*3f60*/  @P1 LEA R23, R20.reuse, R23, 0x1 ;  /* 0x0000001714171211 */ /* 0x040fe200078e08ff */
[----:B------:R-:W-:Y:S02]  /*3f70*/  @P4 IMAD R25, R25, 0x90, R28 ;  /* 0x0000009019194824 */ /* 0x000fe400078e021c */
[----:B------:R-:W-:Y:S01]  /*3f80*/  @!P1 IMAD R5, R20, 0x2, R5 ;  /* 0x0000000214059824 */ /* 0x000fe200078e0205 */
[C---:B------:R-:W-:Y:S01]  /*3f90*/  @P2 LEA R27, R22.reuse, R27, 0x1 ;  /* 0x0000001b161b2211 */ /* 0x040fe200078e08ff */
[----:B------:R-:W-:Y:S01]  /*3fa0*/  @!P2 IMAD R7, R22, 0x2, R7 ;  /* 0x000000021607a824 */ /* 0x000fe200078e0207 */
[C---:B------:R-:W-:Y:S01]  /*3fb0*/  @P4 LEA R25, R24.reuse, R25, 0x1 ;  /* 0x0000001918194211 */ /* 0x040fe200078e08ff */
[----:B------:R-:W-:Y:S02]  /*3fc0*/  @!P4 IMAD R9, R24, 0x2, R9 ;  /* 0x000000021809c824 */ /* 0x000fe400078e0209 */
        /* <DEDUP_REMOVED lines=11> */
.L_x_20:
[----:B0123--:R-:W-:Y:S05]  /*4080*/  BSYNC.RECONVERGENT B0 ;  /* 0x0000000000007941 */ /* 0x00ffea0003800200 */
.L_x_19:
[----:B------:R-:W0:Y:S01]  /*4090*/  LDCU UR5, c[0x0][0x3ac] ;  /* 0x00007580ff0577ac */ /* 0x000e220008000800 */
[----:B------:R-:W-:Y:S01]  /*40a0*/  BSSY.RECONVERGENT B0, `(.L_x_29) ;  /* 0x00000fb000007945 */ /* 0x000fe20003800200 */
[----:B0-----:R-:W-:Y:S01]  /*40b0*/  UISETP.GE.AND UP0, UPT, UR5, 0x1, UPT ;  /* 0x000000010500788c */ /* 0x001fe2000bf06270 */
[----:B------:R-:W-:Y:S08]  /*40c0*/  BAR.SYNC.DEFER_BLOCKING 0x0 ;  /* 0x0000000000007b1d */ /* 0x000ff00000010000 */
[----:B------:R-:W-:Y:S05]  /*40d0*/  BRA.U !UP0, `(.L_x_30) ;  /* 0x0000000908d47547 */ /* 0x000fea000b800000 */
[----:B------:R-:W-:Y:S01]  /*40e0*/  BSSY.RECONVERGENT B1, `(.L_x_31) ;  /* 0x00000b3000017945 */ /* 0x000fe20003800200 */
[----:B------:R-:W-:-:S07]  /*40f0*/  MOV R20, R39 ;  /* 0x0000002700147202 */ /* 0x000fce0000000f00 */
.L_x_42:
[----:B------:R-:W4:Y:S01]  /*4100*/  S2R R21, SR_CgaCtaId ;  /* 0x0000000000157919 */ /* 0x000f220000008800 */
[----:B------:R-:W-:Y:S01]  /*4110*/  MOV R22, 0x400 ;  /* 0x0000040000167802 */ /* 0x000fe20000000f00 */
[----:B------:R-:W-:Y:S01]  /*4120*/  BSSY.RECONVERGENT B2, `(.L_x_32) ;  /* 0x000004e000027945 */ /* 0x000fe20003800200 */
[----:B------:R-:W-:Y:S01]  /*4130*/  ISETP.GE.U32.AND P0, PT, R58, 0xf, PT ;  /* 0x0000000f3a00780c */ /* 0x000fe20003f06070 */
[----:B0-----:R-:W-:Y:S01]  /*4140*/  HFMA2 R16, -RZ, RZ, 0, 0 ;  /* 0x00000000ff107431 */ /* 0x001fe200000001ff */
[----:B------:R-:W-:Y:S01]  /*4150*/  SHF.R.U32.HI R23, RZ, 0x5, R20 ;  /* 0x00000005ff177819 */ /* 0x000fe20000011614 */
[----:B------:R-:W-:Y:S01]  /*4160*/  VIADD R6, R22, 0x1200 ;  /* 0x0000120016067836 */ /* 0x000fe20000000000 */
[----:B------:R-:W-:Y:S01]  /*4170*/  LOP3.LUT R24, R20, 0x1f, RZ, 0xc0, !PT ;  /* 0x0000001f14187812 */ /* 0x000fe200078ec0ff */
[----:B------:R-:W-:Y:S01]  /*4180*/  IMAD.MOV.U32 R12, RZ, RZ, RZ ;  /* 0x000000ffff0c7224 */ /* 0x000fe200078e00ff */
[C---:B----4-:R-:W-:Y:S02]  /*4190*/  LEA R4, R21.reuse, R22, 0x18 ;  /* 0x0000001615047211 */ /* 0x050fe400078ec0ff */
[----:B------:R-:W-:-:S03]  /*41a0*/  LEA R5, R21, R6, 0x18 ;  /* 0x0000000615057211 */ /* 0x000fc600078ec0ff */
[----:B------:R-:W-:Y:S02]  /*41b0*/  IMAD R25, R23, 0x90, R4 ;  /* 0x0000009017197824 */ /* 0x000fe400078e0204 */
[----:B------:R-:W-:Y:S01]  /*41c0*/  IMAD R26, R24, 0x90, R5 ;  /* 0x00000090181a7824 */ /* 0x000fe200078e0205 */
[----:B------:R-:W-:Y:S06]  /*41d0*/  @!P0 BRA `(.L_x_33) ;  /* 0x0000000400088947 */ /* 0x000fec0003800000 */
[----:B------:R-:W-:Y:S01]  /*41e0*/  BSSY.RECONVERGENT B3, `(.L_x_34) ;  /* 0x0000040000037945 */ /* 0x000fe20003800200 */
[----:B------:R-:W-:Y:S01]  /*41f0*/  MOV R16, RZ ;  /* 0x000000ff00107202 */ /* 0x000fe20000000f00 */
[----:B------:R-:W-:-:S07]  /*4200*/  IMAD.MOV.U32 R27, RZ, RZ, RZ ;  /* 0x000000ffff1b7224 */ /* 0x000fce00078e00ff */
.L_x_35:
[C---:B------:R-:W-:Y:S01]  /*4210*/  LEA R28, R27.reuse, R25, 0x1 ;  /* 0x000000191b1c7211 */ /* 0x040fe200078e08ff */
[C---:B------:R-:W-:Y:S01]  /*4220*/  IMAD R29, R27.reuse, 0x2, R26 ;  /* 0x000000021b1d7824 */ /* 0x040fe200078e021a */
[----:B------:R-:W-:-:S03]  /*4230*/  IADD3 R27, PT, PT, R27, 0x10, RZ ;  /* 0x000000101b1b7810 */ /* 0x000fc60007ffe0ff */
[----:B------:R-:W0:Y:S01]  /*4240*/  LDS.64 R4, [R28] ;  /* 0x000000001c047984 */ /* 0x000e220000000a00 */
[----:B------:R-:W-:-:S03]  /*4250*/  ISETP.NE.AND P0, PT, R27, R38, PT ;  /* 0x000000261b00720c */ /* 0x000fc60003f05270 */
[----:B------:R-:W1:Y:S04]  /*4260*/  LDS.64 R6, [R29] ;  /* 0x000000001d067984 */ /* 0x000e680000000a00 */
[----:B------:R-:W2:Y:S04]  /*4270*/  LDS.64 R8, [R28+0x8] ;  /* 0x000008001c087984 */ /* 0x000ea80000000a00 */
[----:B------:R-:W3:Y:S04]  /*4280*/  LDS.64 R10, [R29+0x8] ;  /* 0x000008001d0a7984 */ /* 0x000ee80000000a00 */
[----:B------:R-:W4:Y:S04]  /*4290*/  LDS.64 R12, [R28+0x10] ;  /* 0x000010001c0c7984 */ /* 0x000f280000000a00 */
[----:B------:R-:W5:Y:S01]  /*42a0*/  LDS.64 R14, [R29+0x10] ;  /* 0x000010001d0e7984 */ /* 0x000f620000000a00 */
[----:B0-----:R-:W-:-:S02]  /*42b0*/  HADD2.F32 R17, -RZ, R4.H0_H0 ;  /* 0x20000004ff117230 */ /* 0x001fc40000004100 */
[----:B------:R-:W-:Y:S02]  /*42c0*/  HADD2.F32 R31, -RZ, R4.H1_H1 ;  /* 0x30000004ff1f7230 */ /* 0x000fe40000004100 */
[--C-:B-1----:R-:W-:Y:S02]  /*42d0*/  HADD2.F32 R18, -RZ, R6.reuse.H0_H0 ;  /* 0x20000006ff127230 */ /* 0x102fe40000004100 */
[----:B------:R-:W-:Y:S02]  /*42e0*/  HADD2.F32 R6, -RZ, R6.H1_H1 ;  /* 0x30000006ff067230 */ /* 0x000fe40000004100 */
[----:B------:R-:W-:Y:S02]  /*42f0*/  HADD2.F32 R33, -RZ, R5.H0_H0 ;  /* 0x20000005ff217230 */ /* 0x000fe40000004100 */
[----:B------:R-:W-:Y:S01]  /*4300*/  FFMA R30, R17, R18, R16 ;  /* 0x00000012111e7223 */ /* 0x000fe20000000010 */
[----:B------:R-:W-:Y:S01]  /*4310*/  HADD2.F32 R4, -RZ, R7.H0_H0 ;  /* 0x20000007ff047230 */ /* 0x000fe20000004100 */
[----:B------:R-:W0:Y:S01]  /*4320*/  LDS.64 R16, [R28+0x18] ;  /* 0x000018001c107984 */ /* 0x000e220000000a00 */
[----:B------:R-:W-:-:S02]  /*4330*/  HADD2.F32 R5, -RZ, R5.H1_H1 ;  /* 0x30000005ff057230 */ /* 0x000fc40000004100 */
[----:B------:R-:W-:Y:S01]  /*4340*/  FFMA R6, R31, R6, R30 ;  /* 0x000000061f067223 */ /* 0x000fe2000000001e */
[----:B------:R-:W-:Y:S01]  /*4350*/  HADD2.F32 R7, -RZ, R7.H1_H1 ;  /* 0x30000007ff077230 */ /* 0x000fe20000004100 */
[----:B------:R-:W1:Y:S01]  /*4360*/  LDS.64 R18, [R29+0x18] ;  /* 0x000018001d127984 */ /* 0x000e620000000a00 */
[----:B--2---:R-:W-:Y:S02]  /*4370*/  HADD2.F32 R31, -RZ, R8.H0_H0 ;  /* 0x20000008ff1f7230 */ /* 0x004fe40000004100 */
[----:B------:R-:W-:Y:S01]  /*4380*/  FFMA R4, R33, R4, R6 ;  /* 0x0000000421047223 */ /* 0x000fe20000000006 */
[--C-:B---3--:R-:W-:Y:S02]  /*4390*/  HADD2.F32 R6, -RZ, R10.reuse.H0_H0 ;  /* 0x2000000aff067230 */ /* 0x108fe40000004100 */
[----:B------:R-:W-:Y:S02]  /*43a0*/  HADD2.F32 R10, -RZ, R10.H1_H1 ;  /* 0x3000000aff0a7230 */ /* 0x000fe40000004100 */
[----:B------:R-:W-:Y:S01]  /*43b0*/  FFMA R4, R5, R7, R4 ;  /* 0x0000000705047223 */ /* 0x000fe20000000004 */
[----:B------:R-:W-:-:S02]  /*43c0*/  HADD2.F32 R5, -RZ, R8.H1_H1 ;  /* 0x30000008ff057230 */ /* 0x000fc40000004100 */
[----:B------:R-:W-:Y:S02]  /*43d0*/  HADD2.F32 R7, -RZ, R9.H0_H0 ;  /* 0x20000009ff077230 */ /* 0x000fe40000004100 */
[----:B------:R-:W-:Y:S01]  /*43e0*/  FFMA R4, R31, R6, R4 ;  /* 0x000000061f047223 */ /* 0x000fe20000000004 */
[----:B------:R-:W-:Y:S02]  /*43f0*/  HADD2.F32 R6, -RZ, R11.H0_H0 ;  /* 0x2000000bff067230 */ /* 0x000fe40000004100 */
[----:B------:R-:W-:Y:S02]  /*4400*/  HADD2.F32 R9, -RZ, R9.H1_H1 ;  /* 0x30000009ff097230 */ /* 0x000fe40000004100 */
[----:B------:R-:W-:Y:S01]  /*4410*/  FFMA R4, R5, R10, R4 ;  /* 0x0000000a05047223 */ /* 0x000fe20000000004 */
[----:B------:R-:W-:Y:S02]  /*4420*/  HADD2.F32 R11, -RZ, R11.H1_H1 ;  /* 0x3000000bff0b7230 */ /* 0x000fe40000004100 */
[----:B----4-:R-:W-:-:S02]  /*4430*/  HADD2.F32 R5, -RZ, R12.H0_H0 ;  /* 0x2000000cff057230 */ /* 0x010fc40000004100 */
[----:B------:R-:W-:Y:S01]  /*4440*/  FFMA R4, R7, R6, R4 ;  /* 0x0000000607047223 */ /* 0x000fe20000000004 */
[----:B-----5:R-:W-:Y:S02]  /*4450*/  HADD2.F32 R6, -RZ, R14.H0_H0 ;  /* 0x2000000eff067230 */ /* 0x020fe40000004100 */
[----:B------:R-:W-:Y:S02]  /*4460*/  HADD2.F32 R7, -RZ, R12.H1_H1 ;  /* 0x3000000cff077230 */ /* 0x000fe40000004100 */
[----:B------:R-:W-:Y:S01]  /*4470*/  FFMA R4, R9, R11, R4 ;  /* 0x0000000b09047223 */ /* 0x000fe20000000004 */
[----:B------:R-:W-:-:S03]  /*4480*/  HADD2.F32 R14, -RZ, R14.H1_H1 ;  /* 0x3000000eff0e7230 */ /* 0x000fc60000004100 */
[----:B------:R-:W-:Y:S01]  /*4490*/  FFMA R4, R5, R6, R4 ;  /* 0x0000000605047223 */ /* 0x000fe20000000004 */
[----:B------:R-:W-:Y:S02]  /*44a0*/  HADD2.F32 R5, -RZ, R13.H0_H0 ;  /* 0x2000000dff057230 */ /* 0x000fe40000004100 */
[----:B------:R-:W-:Y:S02]  /*44b0*/  HADD2.F32 R6, -RZ, R15.H0_H0 ;  /* 0x2000000fff067230 */ /* 0x000fe40000004100 */
[----:B------:R-:W-:Y:S01]  /*44c0*/  FFMA R4, R7, R14, R4 ;  /* 0x0000000e07047223 */ /* 0x000fe20000000004 */
[----:B------:R-:W-:Y:S02]  /*44d0*/  HADD2.F32 R13, -RZ, R13.H1_H1 ;  /* 0x3000000dff0d7230 */ /* 0x000fe40000004100 */
[----:B------:R-:W-:Y:S02]  /*44e0*/  HADD2.F32 R15, -RZ, R15.H1_H1 ;  /* 0x3000000fff0f7230 */ /* 0x000fe40000004100 */
[----:B------:R-:W-:Y:S01]  /*44f0*/  FFMA R4, R5, R6, R4 ;  /* 0x0000000605047223 */ /* 0x000fe20000000004 */
[----:B0-----:R-:W-:-:S03]  /*4500*/  HADD2.F32 R5, -RZ, R16.H0_H0 ;  /* 0x20000010ff057230 */ /* 0x001fc60000004100 */
[----:B------:R-:W-:Y:S01]  /*4510*/  FFMA R4, R13, R15, R4 ;  /* 0x0000000f0d047223 */ /* 0x000fe20000000004 */
[----:B------:R-:W-:Y:S02]  /*4520*/  HADD2.F32 R7, -RZ, R16.H1_H1 ;  /* 0x30000010ff077230 */ /* 0x000fe40000004100 */
[--C-:B-1----:R-:W-:Y:S02]  /*4530*/  HADD2.F32 R6, -RZ, R18.reuse.H0_H0 ;  /* 0x20000012ff067230 */ /* 0x102fe40000004100 */
[----:B------:R-:W-:-:S03]  /*4540*/  HADD2.F32 R18, -RZ, R18.H1_H1 ;  /* 0x30000012ff127230 */ /* 0x000fc60000004100 */
[----:B------:R-:W-:Y:S01]  /*4550*/  FFMA R4, R5, R6, R4 ;  /* 0x0000000605047223 */ /* 0x000fe20000000004 */
[----:B------:R-:W-:Y:S02]  /*4560*/  HADD2.F32 R5, -RZ, R17.H0_H0 ;  /* 0x20000011ff057230 */ /* 0x000fe40000004100 */
[----:B------:R-:W-:Y:S02]  /*4570*/  HADD2.F32 R6, -RZ, R19.H0_H0 ;  /* 0x20000013ff067230 */ /* 0x000fe40000004100 */
[----:B------:R-:W-:Y:S01]  /*4580*/  FFMA R4, R7, R18, R4 ;  /* 0x0000001207047223 */ /* 0x000fe20000000004 */
[----:B------:R-:W-:Y:S02]  /*4590*/  HADD2.F32 R17, -RZ, R17.H1_H1 ;  /* 0x30000011ff117230 */ /* 0x000fe40000004100 */
[----:B------:R-:W-:Y:S02]  /*45a0*/  HADD2.F32 R19, -RZ, R19.H1_H1 ;  /* 0x30000013ff137230 */ /* 0x000fe40000004100 */
[----:B------:R-:W-:-:S04]  /*45b0*/  FFMA R4, R5, R6, R4 ;  /* 0x0000000605047223 */ /* 0x000fc80000000004 */
[----:B------:R-:W-:Y:S01]  /*45c0*/  FFMA R16, R17, R19, R4 ;  /* 0x0000001311107223 */ /* 0x000fe20000000004 */
[----:B------:R-:W-:Y:S06]  /*45d0*/  @P0 BRA `(.L_x_35) ;  /* 0xfffffffc000c0947 */ /* 0x000fec000383ffff */
[----:B------:R-:W-:Y:S05]  /*45e0*/  BSYNC.RECONVERGENT B3 ;  /* 0x0000000000037941 */ /* 0x000fea0003800200 */
.L_x_34:
[----:B------:R-:W-:-:S07]  /*45f0*/  IMAD.MOV.U32 R12, RZ, RZ, R38 ;  /* 0x000000ffff0c7224 */ /* 0x000fce00078e0026 */
.L_x_33:
[----:B------:R-:W-:Y:S05]  /*4600*/  BSYNC.RECONVERGENT B2 ;  /* 0x0000000000027941 */ /* 0x000fea0003800200 */
.L_x_32:
[----:B------:R-:W-:Y:S01]  /*4610*/  ISETP.NE.AND P0, PT, R59, RZ, PT ;  /* 0x000000ff3b00720c */ /* 0x000fe20003f05270 */
[----:B------:R-:W-:-:S12]  /*4620*/  BSSY.RECONVERGENT B2, `(.L_x_36) ;  /* 0x0000054000027945 */ /* 0x000fd80003800200 */
[----:B------:R-:W-:Y:S05]  /*4630*/  @!P0 BRA `(.L_x_37) ;  /* 0x0000000400488947 */ /* 0x000fea0003800000 */
[----:B------:R-:W-:Y:S01]  /*4640*/  IADD3 R4, PT, PT, R59, -0x1, RZ ;  /* 0xffffffff3b047810 */ /* 0x000fe20007ffe0ff */
[----:B------:R-:W-:Y:S01]  /*4650*/  BSSY.RECONVERGENT B3, `(.L_x_38) ;  /* 0x0000023000037945 */ /* 0x000fe20003800200 */
[----:B------:R-:W-:Y:S02]  /*4660*/  ISETP.NE.AND P1, PT, R60, RZ, PT ;  /* 0x000000ff3c00720c */ /* 0x000fe40003f25270 */
[----:B------:R-:W-:-:S13]  /*4670*/  ISETP.GE.U32.AND P0, PT, R4, 0x7, PT ;  /* 0x000000070400780c */ /* 0x000fda0003f06070 */
[----:B------:R-:W-:Y:S05]  /*4680*/  @!P0 BRA `(.L_x_39) ;  /* 0x00000000007c8947 */ /* 0x000fea0003800000 */
[C---:B------:R-:W-:Y:S01]  /*4690*/  IMAD R13, R12.reuse, 0x2, R25 ;  /* 0x000000020c0d7824 */ /* 0x040fe200078e0219 */
[C---:B------:R-:W-:Y:S01]  /*46a0*/  LEA R14, R12.reuse, R26, 0x1 ;  /* 0x0000001a0c0e7211 */ /* 0x040fe200078e08ff */
[----:B------:R-:W-:-:S03]  /*46b0*/  VIADD R12, R12, 0x8 ;  /* 0x000000080c0c7836 */ /* 0x000fc60000000000 */
[----:B------:R-:W0:Y:S04]  /*46c0*/  LDS.64 R6, [R13] ;  /* 0x000000000d067984 */ /* 0x000e280000000a00 */
[----:B------:R-:W1:Y:S04]  /*46d0*/  LDS.64 R4, [R14] ;  /* 0x000000000e047984 */ /* 0x000e680000000a00 */
[----:B------:R-:W2:Y:S04]  /*46e0*/  LDS.64 R8, [R13+0x8] ;  /* 0x000008000d087984 */ /* 0x000ea80000000a00 */
[----:B------:R-:W3:Y:S01]  /*46f0*/  LDS.64 R10, [R14+0x8] ;  /* 0x000008000e0a7984 */ /* 0x000ee20000000a00 */
[----:B0-----:R-:W-:-:S02]  /*4700*/  HADD2.F32 R15, -RZ, R6.H0_H0 ;  /* 0x20000006ff0f7230 */ /* 0x001fc40000004100 */
[----:B------:R-:W-:Y:S02]  /*4710*/  HADD2.F32 R6, -RZ, R6.H1_H1 ;  /* 0x30000006ff067230 */ /* 0x000fe40000004100 */
[--C-:B-1----:R-:W-:Y:S02]  /*4720*/  HADD2.F32 R17, -RZ, R4.reuse.H0_H0 ;  /* 0x20000004ff117230 */ /* 0x102fe40000004100 */
[----:B------:R-:W-:Y:S02]  /*4730*/  HADD2.F32 R4, -RZ, R4.H1_H1 ;  /* 0x30000004ff047230 */ /* 0x000fe40000004100 */
[----:B--2---:R-:W-:Y:S02]  /*4740*/  HADD2.F32 R13, -RZ, R8.H0_H0 ;  /* 0x20000008ff0d7230 */ /* 0x004fe40000004100 */
[----:B------:R-:W-:Y:S01]  /*4750*/  FFMA R15, R15, R17, R16 ;  /* 0x000000110f0f7223 */ /* 0x000fe20000000010 */
[----:B------:R-:W-:Y:S02]  /*4760*/  HADD2.F32 R17, -RZ, R7.H0_H0 ;  /* 0x20000007ff117230 */ /* 0x000fe40000004100 */
[----:B------:R-:W-:-:S02]  /*4770*/  HADD2.F32 R16, -RZ, R5.H0_H0 ;  /* 0x20000005ff107230 */ /* 0x000fc40000004100 */
[----:B------:R-:W-:Y:S01]  /*4780*/  FFMA R4, R6, R4, R15 ;  /* 0x0000000406047223 */ /* 0x000fe2000000000f */
[----:B------:R-:W-:Y:S02]  /*4790*/  HADD2.F32 R7, -RZ, R7.H1_H1 ;  /* 0x30000007ff077230 */ /* 0x000fe40000004100 */
[----:B------:R-:W-:Y:S02]  /*47a0*/  HADD2.F32 R5, -RZ, R5.H1_H1 ;  /* 0x30000005ff057230 */ /* 0x000fe40000004100 */
        /* <DEDUP_REMOVED lines=10> */
[----:B------:R-:W-:-:S03]  /*4850*/  HADD2.F32 R11, -RZ, R11.H1_H1 ;  /* 0x3000000bff0b7230 */ /* 0x000fc60000004100 */
[----:B------:R-:W-:-:S04]  /*4860*/  FFMA R4, R7, R6, R4 ;  /* 0x0000000607047223 */ /* 0x000fc80000000004 */
[----:B------:R-:W-:-:S07]  /*4870*/  FFMA R16, R9, R11, R4 ;  /* 0x0000000b09107223 */ /* 0x000fce0000000004 */
.L_x_39:
[----:B------:R-:W-:Y:S05]  /*4880*/  BSYNC.RECONVERGENT B3 ;  /* 0x0000000000037941 */ /* 0x000fea0003800200 */
.L_x_38:
        /* <DEDUP_REMOVED lines=8> */
[----:B------:R-:W-:-:S04]  /*4910*/  VIADD R12, R12, 0x4 ;  /* 0x000000040c0c7836 */ /* 0x000fc80000000000 */
[----:B------:R-:W0:Y:S04]  /*4920*/  LDS.64 R4, [R4] ;  /* 0x0000000004047984 */ /* 0x000e280000000a00 */
[----:B------:R-:W1:Y:S01]  /*4930*/  LDS.64 R6, [R6] ;  /* 0x0000000006067984 */ /* 0x000e620000000a00 */
[--C-:B0-----:R-:W-:Y:S02]  /*4940*/  HADD2.F32 R9, -RZ, R4.reuse.H0_H0 ;  /* 0x20000004ff097230 */ /* 0x101fe40000004100 */
[----:B------:R-:W-:Y:S02]  /*4950*/  HADD2.F32 R11, -RZ, R4.H1_H1 ;  /* 0x30000004ff0b7230 */ /* 0x000fe40000004100 */
[--C-:B-1----:R-:W-:Y:S02]  /*4960*/  HADD2.F32 R8, -RZ, R6.reuse.H0_H0 ;  /* 0x20000006ff087230 */ /* 0x102fe40000004100 */
[----:B------:R-:W-:-:S02]  /*4970*/  HADD2.F32 R10, -RZ, R6.H1_H1 ;  /* 0x30000006ff0a7230 */ /* 0x000fc40000004100 */
[----:B------:R-:W-:Y:S02]  /*4980*/  HADD2.F32 R13, -RZ, R7.H0_H0 ;  /* 0x20000007ff0d7230 */ /* 0x000fe40000004100 */
[----:B------:R-:W-:Y:S01]  /*4990*/  FFMA R8, R9, R8, R16 ;  /* 0x0000000809087223 */ /* 0x000fe20000000010 */
[--C-:B------:R-:W-:Y:S02]  /*49a0*/  HADD2.F32 R9, -RZ, R5.reuse.H0_H0 ;  /* 0x20000005ff097230 */ /* 0x100fe40000004100 */
[----:B------:R-:W-:Y:S02]  /*49b0*/  HADD2.F32 R5, -RZ, R5.H1_H1 ;  /* 0x30000005ff057230 */ /* 0x000fe40000004100 */
[----:B------:R-:W-:Y:S01]  /*49c0*/  FFMA R8, R11, R10, R8 ;  /* 0x0000000a0b087223 */ /* 0x000fe20000000008 */
[----:B------:R-:W-:-:S03]  /*49d0*/  HADD2.F32 R7, -RZ, R7.H1_H1 ;  /* 0x30000007ff077230 */ /* 0x000fc60000004100 */
[----:B------:R-:W-:-:S04]  /*49e0*/  FFMA R8, R9, R13, R8 ;  /* 0x0000000d09087223 */ /* 0x000fc80000000008 */
[----:B------:R-:W-:-:S07]  /*49f0*/  FFMA R16, R5, R7, R8 ;  /* 0x0000000705107223 */ /* 0x000fce0000000008 */
.L_x_41:
[----:B------:R-:W-:Y:S05]  /*4a00*/  BSYNC.RECONVERGENT B3 ;  /* 0x0000000000037941 */ /* 0x000fea0003800200 */
.L_x_40:
[----:B------:R-:W-:Y:S05]  /*4a10*/  @!P1 BRA `(.L_x_37) ;  /* 0x0000000000509947 */ /* 0x000fea0003800000 */
[C---:B------:R-:W-:Y:S01]  /*4a20*/  LEA R25, R12.reuse, R25, 0x1 ;  /* 0x000000190c197211 */ /* 0x040fe200078e08ff */
[----:B------:R-:W-:Y:S01]  /*4a30*/  IMAD R26, R12, 0x2, R26 ;  /* 0x000000020c1a7824 */ /* 0x000fe200078e021a */
[----:B------:R-:W-:-:S03]  /*4a40*/  ISETP.NE.AND P0, PT, R40, 0x1, PT ;  /* 0x000000012800780c */ /* 0x000fc60003f05270 */
[----:B------:R-:W0:Y:S04]  /*4a50*/  LDS.U16 R4, [R25] ;  /* 0x0000000019047984 */ /* 0x000e280000000400 */
[----:B------:R-:W1:Y:S01]  /*4a60*/  LDS.U16 R6, [R26] ;  /* 0x000000001a067984 */ /* 0x000e620000000400 */
[----:B0-----:R-:W-:Y:S02]  /*4a70*/  HADD2.F32 R5, -RZ, R4.H0_H0 ;  /* 0x20000004ff057230 */ /* 0x001fe40000004100 */
[----:B-1----:R-:W-:-:S05]  /*4a80*/  HADD2.F32 R6, -RZ, R6.H0_H0 ;  /* 0x20000006ff067230 */ /* 0x002fca0000004100 */
[----:B------:R-:W-:Y:S01]  /*4a90*/  FFMA R16, R5, R6, R16 ;  /* 0x0000000605107223 */ /* 0x000fe20000000010 */
[----:B------:R-:W-:Y:S06]  /*4aa0*/  @!P0 BRA `(.L_x_37) ;  /* 0x00000000002c8947 */ /* 0x000fec0003800000 */
[----:B------:R-:W-:Y:S01]  /*4ab0*/  ISETP.NE.AND P0, PT, R40, 0x2, PT ;  /* 0x000000022800780c */ /* 0x000fe20003f05270 */
[----:B------:R-:W0:Y:S04]  /*4ac0*/  LDS.U16 R4, [R25+0x2] ;  /* 0x0000020019047984 */ /* 0x000e280000000400 */
[----:B------:R-:W1:Y:S08]  /*4ad0*/  LDS.U16 R6, [R26+0x2] ;  /* 0x000002001a067984 */ /* 0x000e700000000400 */
[----:B------:R-:W2:Y:S04]  /*4ae0*/  @P0 LDS.U16 R7, [R25+0x4] ;  /* 0x0000040019070984 */ /* 0x000ea80000000400 */
[----:B------:R-:W3:Y:S01]  /*4af0*/  @P0 LDS.U16 R8, [R26+0x4] ;  /* 0x000004001a080984 */ /* 0x000ee20000000400 */
[----:B0-----:R-:W-:-:S02]  /*4b00*/  HADD2.F32 R5, -RZ, R4.H0_H0 ;  /* 0x20000004ff057230 */ /* 0x001fc40000004100 */
[----:B-1----:R-:W-:-:S05]  /*4b10*/  HADD2.F32 R6, -RZ, R6.H0_H0 ;  /* 0x20000006ff067230 */ /* 0x002fca0000004100 */
[----:B------:R-:W-:Y:S01]  /*4b20*/  FFMA R16, R5, R6, R16 ;  /* 0x0000000605107223 */ /* 0x000fe20000000010 */
[----:B--2---:R-:W-:Y:S02]  /*4b30*/  @P0 HADD2.F32 R7, -RZ, R7.H0_H0 ;  /* 0x20000007ff070230 */ /* 0x004fe40000004100 */
[----:B---3--:R-:W-:-:S05]  /*4b40*/  @P0 HADD2.F32 R8, -RZ, R8.H0_H0 ;  /* 0x20000008ff080230 */ /* 0x008fca0000004100 */
[----:B------:R-:W-:-:S07]  /*4b50*/  @P0 FFMA R16, R7, R8, R16 ;  /* 0x0000000807100223 */ /* 0x000fce0000000010 */
.L_x_37:
[----:B------:R-:W-:Y:S05]  /*4b60*/  BSYNC.RECONVERGENT B2 ;  /* 0x0000000000027941 */ /* 0x000fea0003800200 */
.L_x_36:
[----:B------:R-:W0:Y:S01]  /*4b70*/  LDCU UR5, c[0x0][0x3b0] ;  /* 0x00007600ff0577ac */ /* 0x000e220008000800 */
[----:B------:R-:W-:Y:S01]  /*4b80*/  IADD3 R22, PT, PT, R22, 0x5a00, RZ ;  /* 0x00005a0016167810 */ /* 0x000fe20007ffe0ff */
[----:B------:R-:W-:-:S03]  /*4b90*/  IMAD.IADD R20, R37, 0x1, R20 ;  /* 0x0000000125147824 */ /* 0x000fc600078e0214 */
[----:B------:R-:W-:Y:S02]  /*4ba0*/  LEA R22, R21, R22, 0x18 ;  /* 0x0000001615167211 */ /* 0x000fe400078ec0ff */
[----:B------:R-:W-:-:S03]  /*4bb0*/  ISETP.GE.U32.AND P0, PT, R20, 0x400, PT ;  /* 0x000004001400780c */ /* 0x000fc60003f06070 */
[----:B------:R-:W-:-:S05]  /*4bc0*/  IMAD R23, R23, 0x80, R22 ;  /* 0x0000008017177824 */ /* 0x000fca00078e0216 */
[----:B------:R-:W-:Y:S01]  /*4bd0*/  LEA R23, R24, R23, 0x2 ;  /* 0x0000001718177211 */ /* 0x000fe200078e10ff */
[----:B0-----:R-:W-:-:S05]  /*4be0*/  FMUL R16, R16, UR5 ;  /* 0x0000000510107c20 */ /* 0x001fca0008400000 */
[----:B------:R0:W-:Y:S01]  /*4bf0*/  STS [R23], R16 ;  /* 0x0000001017007388 */ /* 0x0001e20000000800 */
[----:B------:R-:W-:Y:S05]  /*4c00*/  @!P0 BRA `(.L_x_42) ;  /* 0xfffffff4003c8947 */ /* 0x000fea000383ffff */
[----:B------:R-:W-:Y:S05]  /*4c10*/  BSYNC.RECONVERGENT B1 ;  /* 0x0000000000017941 */ /* 0x000fea0003800200 */
.L_x_31:
[----:B------:R-:W-:Y:S05]  /*4c20*/  BRA `(.L_x_43) ;  /* 0x0000000400087947 */ /* 0x000fea0003800000 */
.L_x_30:
[----:B------:R-:W0:Y:S01]  /*4c30*/  LDCU UR5, c[0x0][0x3b0] ;  /* 0x00007600ff0577ac */ /* 0x000e220008000800 */
[C---:B------:R-:W-:Y:S01]  /*4c40*/  LOP3.LUT R6, R2.reuse, 0x3, RZ, 0xc0, !PT ;  /* 0x0000000302067812 */ /* 0x040fe200078ec0ff */
[----:B------:R-:W-:Y:S01]  /*4c50*/  BSSY.RECONVERGENT B1, `(.L_x_44) ;  /* 0x000001c000017945 */ /* 0x000fe20003800200 */
[----:B------:R-:W-:Y:S02]  /*4c60*/  ISETP.GE.U32.AND P1, PT, R2, 0x3, PT ;  /* 0x000000030200780c */ /* 0x000fe40003f26070 */
[----:B------:R-:W-:Y:S02]  /*4c70*/  ISETP.NE.AND P0, PT, R6, 0x3, PT ;  /* 0x000000030600780c */ /* 0x000fe40003f05270 */
[----:B----4-:R-:W-:Y:S01]  /*4c80*/  MOV R4, R39 ;  /* 0x0000002700047202 */ /* 0x010fe20000000f00 */
[----:B0-----:R-:W-:-:S10]  /*4c90*/  FMUL R20, RZ, UR5 ;  /* 0x00000005ff147c20 */ /* 0x001fd40008400000 */
[----:B------:R-:W-:Y:S05]  /*4ca0*/  @!P0 BRA `(.L_x_45) ;  /* 0x0000000000588947 */ /* 0x000fea0003800000 */
[----:B------:R-:W-:Y:S01]  /*4cb0*/  IMAD R5, R42, 0x80, R45 ;  /* 0x000000802a057824 */ /* 0x000fe200078e022d */
[----:B------:R-:W-:Y:S02]  /*4cc0*/  ISETP.NE.AND P0, PT, R6, RZ, PT ;  /* 0x000000ff0600720c */ /* 0x000fe40003f05270 */
[----:B------:R-:W-:Y:S02]  /*4cd0*/  MOV R4, R14 ;  /* 0x0000000e00047202 */ /* 0x000fe40000000f00 */
[----:B------:R0:W-:Y:S09]  /*4ce0*/  STS [R5], R20 ;  /* 0x0000001405007388 */ /* 0x0001f20000000800 */
[----:B------:R-:W-:Y:S05]  /*4cf0*/  @!P0 BRA `(.L_x_45) ;  /* 0x0000000000448947 */ /* 0x000fea0003800000 */
[----:B------:R-:W1:Y:S01]  /*4d00*/  S2UR UR6, SR_CgaCtaId ;  /* 0x00000000000679c3 */ /* 0x000e620000008800 */
[----:B------:R-:W-:Y:S01]  /*4d10*/  UMOV UR5, 0x400 ;  /* 0x0000040000057882 */ /* 0x000fe20000000000 */
[----:B------:R-:W-:Y:S01]  /*4d20*/  IMAD.SHL.U32 R14, R14, 0x4, RZ ;  /* 0x000000040e0e7824 */ /* 0x000fe200078e00ff */
[----:B------:R-:W-:Y:S01]  /*4d30*/  UIADD3 UR5, UPT, UPT, UR5, 0x5a00, URZ ;  /* 0x00005a0005057890 */ /* 0x000fe2000fffe0ff */
[----:B------:R-:W-:Y:S02]  /*4d40*/  ISETP.NE.AND P0, PT, R6, 0x1, PT ;  /* 0x000000010600780c */ /* 0x000fe40003f05270 */
[----:B------:R-:W-:Y:S02]  /*4d50*/  SHF.L.U32 R6, R16, 0x2, RZ ;  /* 0x0000000210067819 */ /* 0x000fe400000006ff */
[C---:B------:R-:W-:Y:S02]  /*4d60*/  LOP3.LUT R4, R14.reuse, 0xffffff80, RZ, 0xc0, !PT ;  /* 0xffffff800e047812 */ /* 0x040fe400078ec0ff */
[----:B0-----:R-:W-:-:S02]  /*4d70*/  LOP3.LUT R5, R14, 0x7c, RZ, 0xc0, !PT ;  /* 0x0000007c0e057812 */ /* 0x001fc400078ec0ff */
[C---:B------:R-:W-:Y:S02]  /*4d80*/  LOP3.LUT R7, R6.reuse, 0xffffff80, RZ, 0xc0, !PT ;  /* 0xffffff8006077812 */ /* 0x040fe400078ec0ff */
[----:B------:R-:W-:Y:S01]  /*4d90*/  LOP3.LUT R6, R6, 0x7c, RZ, 0xc0, !PT ;  /* 0x0000007c06067812 */ /* 0x000fe200078ec0ff */
[----:B-1----:R-:W-:-:S06]  /*4da0*/  ULEA UR5, UR6, UR5, 0x18 ;  /* 0x0000000506057291 */ /* 0x002fcc000f8ec0ff */
[----:B------:R-:W-:Y:S01]  /*4db0*/  IADD3 R5, PT, PT, R5, UR5, R4 ;  /* 0x0000000505057c10 */ /* 0x000fe2000fffe004 */
[----:B------:R-:W-:Y:S01]  /*4dc0*/  IMAD.MOV.U32 R4, RZ, RZ, R16 ;  /* 0x000000ffff047224 */ /* 0x000fe200078e0010 */
[----:B------:R-:W-:Y:S02]  /*4dd0*/  IADD3 R7, PT, PT, R6, UR5, R7 ;  /* 0x0000000506077c10 */ /* 0x000fe4000fffe007 */
[----:B------:R-:W-:Y:S01]  /*4de0*/  @P0 MOV R4, R13 ;  /* 0x0000000d00040202 */ /* 0x000fe20000000f00 */
[----:B------:R1:W-:Y:S04]  /*4df0*/  STS [R5], R20 ;  /* 0x0000001405007388 */ /* 0x0003e80000000800 */
[----:B------:R1:W-:Y:S02]  /*4e00*/  @P0 STS [R7], R20 ;  /* 0x0000001407000388 */ /* 0x0003e40000000800 */
.L_x_45:
[----:B------:R-:W-:Y:S05]  /*4e10*/  BSYNC.RECONVERGENT B1 ;  /* 0x0000000000017941 */ /* 0x000fea0003800200 */
.L_x_44:
[----:B------:R-:W-:Y:S05]  /*4e20*/  @!P1 BRA `(.L_x_43) ;  /* 0x0000000000889947 */ /* 0x000fea0003800000 */
[----:B------:R-:W2:Y:S01]  /*4e30*/  S2R R10, SR_CgaCtaId ;  /* 0x00000000000a7919 */ /* 0x000ea20000008800 */
[----:B01----:R-:W-:Y:S01]  /*4e40*/  MOV R5, 0x400 ;  /* 0x0000040000057802 */ /* 0x003fe20000000f00 */
[C---:B------:R-:W-:Y:S01]  /*4e50*/  IMAD R8, R37.reuse, 0x3, R4 ;  /* 0x0000000325087824 */ /* 0x040fe200078e0204 */
[----:B------:R-:W-:-:S03]  /*4e60*/  LEA R6, R37, R4, 0x1 ;  /* 0x0000000425067211 */ /* 0x000fc600078e08ff */
[----:B------:R-:W-:-:S05]  /*4e70*/  VIADD R5, R5, 0x5a00 ;  /* 0x00005a0005057836 */ /* 0x000fca0000000000 */
[----:B--2---:R-:W-:Y:S01]  /*4e80*/  LEA R15, R10, R5, 0x18 ;  /* 0x000000050a0f7211 */ /* 0x004fe200078ec0ff */
[----:B------:R-:W-:-:S07]  /*4e90*/  IMAD.IADD R10, R4, 0x1, R37 ;  /* 0x00000001040a7824 */ /* 0x000fce00078e0225 */
.L_x_46:
[----:B------:R-:W-:Y:S01]  /*4ea0*/  SHF.L.U32 R5, R4, 0x2, RZ ;  /* 0x0000000204057819 */ /* 0x000fe200000006ff */
[----:B------:R-:W-:Y:S01]  /*4eb0*/  IMAD.SHL.U32 R9, R10, 0x4, RZ ;  /* 0x000000040a097824 */ /* 0x000fe200078e00ff */
[----:B------:R-:W-:Y:S01]  /*4ec0*/  SHF.L.U32 R11, R6, 0x2, RZ ;  /* 0x00000002060b7819 */ /* 0x000fe200000006ff */
[----:B------:R-:W-:Y:S01]  /*4ed0*/  IMAD.SHL.U32 R13, R8, 0x4, RZ ;  /* 0x00000004080d7824 */ /* 0x000fe200078e00ff */
[----:B------:R-:W-:Y:S01]  /*4ee0*/  LOP3.LUT R7, R5, 0xffffff80, RZ, 0xc0, !PT ;  /* 0xffffff8005077812 */ /* 0x000fe200078ec0ff */
[----:B------:R-:W-:Y:S01]  /*4ef0*/  IMAD R6, R37, 0x4, R6 ;  /* 0x0000000425067824 */ /* 0x000fe200078e0206 */
[----:B------:R-:W-:Y:S02]  /*4f00*/  LOP3.LUT R12, R5, 0x7c, RZ, 0xc0, !PT ;  /* 0x0000007c050c7812 */ /* 0x000fe400078ec0ff */
[C---:B------:R-:W-:Y:S02]  /*4f10*/  LOP3.LUT R5, R9.reuse, 0xffffff80, RZ, 0xc0, !PT ;  /* 0xffffff8009057812 */ /* 0x040fe400078ec0ff */
[----:B------:R-:W-:-:S02]  /*4f20*/  LOP3.LUT R14, R9, 0x7c, RZ, 0xc0, !PT ;  /* 0x0000007c090e7812 */ /* 0x000fc400078ec0ff */
[C---:B------:R-:W-:Y:S02]  /*4f30*/  LOP3.LUT R9, R11.reuse, 0xffffff80, RZ, 0xc0, !PT ;  /* 0xffffff800b097812 */ /* 0x040fe400078ec0ff */
[----:B------:R-:W-:Y:S02]  /*4f40*/  LOP3.LUT R16, R11, 0x7c, RZ, 0xc0, !PT ;  /* 0x0000007c0b107812 */ /* 0x000fe400078ec0ff */
[C---:B------:R-:W-:Y:S02]  /*4f50*/  LOP3.LUT R11, R13.reuse, 0xffffff80, RZ, 0xc0, !PT ;  /* 0xffffff800d0b7812 */ /* 0x040fe400078ec0ff */
[----:B------:R-:W-:Y:S02]  /*4f60*/  LOP3.LUT R18, R13, 0x7c, RZ, 0xc0, !PT ;  /* 0x0000007c0d127812 */ /* 0x000fe400078ec0ff */
[-C--:B------:R-:W-:Y:S02]  /*4f70*/  IADD3 R7, PT, PT, R12, R15.reuse, R7 ;  /* 0x0000000f0c077210 */ /* 0x080fe40007ffe007 */
[----:B------:R-:W-:-:S02]  /*4f80*/  IADD3 R5, PT, PT, R14, R15, R5 ;  /* 0x0000000f0e057210 */ /* 0x000fc40007ffe005 */
[-C--:B------:R-:W-:Y:S01]  /*4f90*/  IADD3 R9, PT, PT, R16, R15.reuse, R9 ;  /* 0x0000000f10097210 */ /* 0x080fe20007ffe009 */
[----:B------:R2:W-:Y:S01]  /*4fa0*/  STS [R7], R20 ;  /* 0x0000001407007388 */ /* 0x0005e20000000800 */
[----:B------:R-:W-:Y:S02]  /*4fb0*/  IADD3 R11, PT, PT, R18, R15, R11 ;  /* 0x0000000f120b7210 */ /* 0x000fe40007ffe00b */
[C-C-:B------:R-:W-:Y:S01]  /*4fc0*/  IADD3 R4, PT, PT, R37.reuse, R4, R37.reuse ;  /* 0x0000000425047210 */ /* 0x140fe20007ffe025 */
[----:B------:R2:W-:Y:S01]  /*4fd0*/  STS [R5], R20 ;  /* 0x0000001405007388 */ /* 0x0005e20000000800 */
[C---:B------:R-:W-:Y:S02]  /*4fe0*/  LEA R10, R37.reuse, R10, 0x2 ;  /* 0x0000000a250a7211 */ /* 0x040fe400078e10ff */
[C---:B------:R-:W-:Y:S01]  /*4ff0*/  IADD3 R4, PT, PT, R37.reuse, R4, R37 ;  /* 0x0000000425047210 */ /* 0x040fe20007ffe025 */
[----:B------:R2:W-:Y:S01]  /*5000*/  STS [R9], R20 ;  /* 0x0000001409007388 */ /* 0x0005e20000000800 */
[----:B------:R-:W-:-:S02]  /*5010*/  LEA R8, R37, R8, 0x2 ;  /* 0x0000000825087211 */ /* 0x000fc400078e10ff */
[----:B------:R-:W-:Y:S01]  /*5020*/  ISETP.GE.U32.AND P0, PT, R4, 0x400, PT ;  /* 0x000004000400780c */ /* 0x000fe20003f06070 */
[----:B------:R2:W-:-:S12]  /*5030*/  STS [R11], R20 ;  /* 0x000000140b007388 */ /* 0x0005d80000000800 */
[----:B--2---:R-:W-:Y:S05]  /*5040*/  @!P0 BRA `(.L_x_46) ;  /* 0xfffffffc00948947 */ /* 0x004fea000383ffff */
.L_x_43:
[----:B------:R-:W-:Y:S05]  /*5050*/  BSYNC.RECONVERGENT B0 ;  /* 0x0000000000007941 */ /* 0x000fea0003800200 */
.L_x_29:
[----:B------:R-:W-:Y:S01]  /*5060*/  BAR.SYNC.DEFER_BLOCKING 0x0 ;  /* 0x0000000000007b1d */ /* 0x000fe20000010000 */
[----:B------:R-:W-:-:S07]  /*5070*/  IMAD.MOV.U32 R46, RZ, RZ, R42 ;  /* 0x000000ffff2e7224 */ /* 0x000fce00078e002a */
.L_x_55:
[----:B------:R-:W-:Y:S01]  /*5080*/  LEA R4, R46, R45, 0x7 ;  /* 0x0000002d2e047211 */ /* 0x000fe200078e38ff */
[----:B------:R-:W2:Y:S01]  /*5090*/  LDC R48, c[0x0][0x3ac] ;  /* 0x0000eb00ff307b82 */ /* 0x000ea20000000800 */
[----:B------:R-:W-:-:S03]  /*50a0*/  UMOV UR5, 0xffffffff ;  /* 0xffffffff00057882 */ /* 0x000fc60000000000 */
[----:B0-----:R-:W0:Y:S01]  /*50b0*/  LDS R12, [R4] ;  /* 0x00000000040c7984 */ /* 0x001e220000000800 */
[----:B--2---:R-:W-:Y:S02]  /*50c0*/  ISETP.GE.AND P0, PT, R41, R48, PT ;  /* 0x000000302900720c */ /* 0x004fe40003f06270 */
[----:B01----:R-:W-:Y:S01]  /*50d0*/  FMNMX R5, R12, -INF , !PT ;  /* 0xff8000000c057809 */ /* 0x003fe20007800000 */
[----:B------:R-:W-:Y:S10]  /*50e0*/  BRA.DIV UR5, `(.L_x_47) ;  /* 0x0000002605807947 */ /* 0x000ff4000b800000 */
[----:B------:R-:W0:Y:S02]  /*50f0*/  SHFL.DOWN PT, R6, R5, 0x10, 0x1f ;  /* 0x0a001f0005067f89 */ /* 0x000e2400000e0000 */
[----:B0-----:R-:W-:-:S05]  /*5100*/  FMNMX R6, R5, R6, !PT ;  /* 0x0000000605067209 */ /* 0x001fca0007800000 */
        /* <DEDUP_REMOVED lines=8> */
[----:B------:R0:W1:Y:S02]  /*5190*/  SHFL.IDX PT, R51, R10, RZ, 0x1f ;  /* 0x00001fff0a337589 */ /* 0x00006400000e0000 */
.L_x_93:
[----:B------:R-:W2:Y:S01]  /*51a0*/  S2R R47, SR_CgaCtaId ;  /* 0x00000000002f7919 */ /* 0x000ea20000008800 */
[----:B------:R-:W-:Y:S01]  /*51b0*/  MOV R49, 0x400 ;  /* 0x0000040000317802 */ /* 0x000fe20000000f00 */
[----:B0-----:R-:W-:Y:S02]  /*51c0*/  HFMA2 R10, -RZ, RZ, 3.7421875, 0 ;  /* 0x437c0000ff0a7431 */ /* 0x001fe400000001ff */
[----:B------:R-:W-:Y:S01]  /*51d0*/  IMAD.MOV.U32 R7, RZ, RZ, 0x3bbb989d ;  /* 0x3bbb989dff077424 */ /* 0x000fe200078e00ff */
[----:B------:R-:W-:Y:S01]  /*51e0*/  BSSY.RECONVERGENT B0, `(.L_x_48) ;  /* 0x0000024000007945 */ /* 0x000fe20003800200 */
[----:B------:R-:W-:-:S05]  /*51f0*/  VIADD R6, R49, 0x6a00 ;  /* 0x00006a0031067836 */ /* 0x000fca0000000000 */
[----:B--2---:R-:W-:-:S04]  /*5200*/  LEA R5, R47, R6, 0x18 ;  /* 0x000000062f057211 */ /* 0x004fc800078ec0ff */
[----:B------:R-:W-:-:S05]  /*5210*/  LEA R50, R46, R5, 0x2 ;  /* 0x000000052e327211 */ /* 0x000fca00078e10ff */
[----:B------:R-:W1:Y:S02]  /*5220*/  LDS R6, [R50] ;  /* 0x0000000032067984 */ /* 0x000e640000000800 */
[----:B-1----:R-:W-:-:S05]  /*5230*/  FMNMX R51, R51, R6, !PT ;  /* 0x0000000633337209 */ /* 0x002fca0007800000 */
[--C-:B------:R-:W-:Y:S01]  /*5240*/  FADD R8, R12, -R51.reuse ;  /* 0x800000330c087221 */ /* 0x100fe20000000000 */
[----:B------:R-:W-:-:S03]  /*5250*/  FADD R6, R6, -R51 ;  /* 0x8000003306067221 */ /* 0x000fc60000000000 */
[----:B------:R-:W-:-:S04]  /*5260*/  FFMA.SAT R5, R8, R7, 0.5 ;  /* 0x3f00000008057423 */ /* 0x000fc80000002007 */
[----:B------:R-:W-:Y:S01]  /*5270*/  FFMA.RM R9, R5, R10, 12582913 ;  /* 0x4b40000105097423 */ /* 0x000fe2000000400a */
[----:B------:R-:W-:-:S03]  /*5280*/  FFMA.SAT R5, R6, R7, 0.5 ;  /* 0x3f00000006057423 */ /* 0x000fc60000002007 */
[----:B------:R-:W-:Y:S01]  /*5290*/  FADD R7, R9, -12583039 ;  /* 0xcb40007f09077421 */ /* 0x000fe20000000000 */
[----:B------:R-:W-:Y:S01]  /*52a0*/  FFMA.RM R5, R5, R10, 12582913 ;  /* 0x4b40000105057423 */ /* 0x000fe2000000400a */
[----:B------:R-:W-:Y:S01]  /*52b0*/  VIADD R10, R49, 0x3600 ;  /* 0x00003600310a7836 */ /* 0x000fe20000000000 */
[----:B------:R-:W-:Y:S01]  /*52c0*/  SHF.L.U32 R9, R9, 0x17, RZ ;  /* 0x0000001709097819 */ /* 0x000fe200000006ff */
[C---:B------:R-:W-:Y:S01]  /*52d0*/  FFMA R11, R8.reuse, 1.4426950216293334961, -R7 ;  /* 0x3fb8aa3b080b7823 */ /* 0x040fe20000000807 */
[C---:B------:R-:W-:Y:S01]  /*52e0*/  FADD R7, R5.reuse, -12583039 ;  /* 0xcb40007f05077421 */ /* 0x040fe20000000000 */
[----:B------:R-:W-:Y:S01]  /*52f0*/  IMAD.SHL.U32 R53, R5, 0x800000, RZ ;  /* 0x0080000005357824 */ /* 0x000fe200078e00ff */
[----:B------:R-:W-:Y:S01]  /*5300*/  LEA R13, R47, R10, 0x18 ;  /* 0x0000000a2f0d7211 */ /* 0x000fe200078ec0ff */
[----:B------:R-:W-:Y:S01]  /*5310*/  FFMA R11, R8, 1.925963033500011079e-08, R11 ;  /* 0x32a57060080b7823 */ /* 0x000fe2000000000b */
[----:B------:R-:W-:-:S03]  /*5320*/  FFMA R7, R6, 1.4426950216293334961, -R7 ;  /* 0x3fb8aa3b06077823 */ /* 0x000fc60000000807 */
[----:B------:R-:W0:Y:S01]  /*5330*/  MUFU.EX2 R8, R11 ;  /* 0x0000000b00087308 */ /* 0x000e220000000800 */
[----:B------:R-:W-:Y:S01]  /*5340*/  FFMA R7, R6, 1.925963033500011079e-08, R7 ;  /* 0x32a5706006077823 */ /* 0x000fe20000000007 */
[----:B------:R-:W-:-:S06]  /*5350*/  IMAD R52, R46, 0x120, R13 ;  /* 0x000001202e347824 */ /* 0x000fcc00078e020d */
[----:B------:R-:W1:Y:S01]  /*5360*/  MUFU.EX2 R6, R7 ;  /* 0x0000000700067308 */ /* 0x000e620000000800 */
[----:B0-----:R-:W-:Y:S01]  /*5370*/  FMUL R9, R9, R8 ;  /* 0x0000000809097220 */ /* 0x001fe20000400000 */
[----:B-1----:R-:W-:Y:S01]  /*5380*/  FMUL R53, R53, R6 ;  /* 0x0000000635357220 */ /* 0x002fe20000400000 */
[----:B------:R-:W-:Y:S06]  /*5390*/  @P0 BRA `(.L_x_49) ;  /* 0x0000000000200947 */ /* 0x000fec0003800000 */
[----:B------:R-:W-:-:S07]  /*53a0*/  MOV R5, R41 ;  /* 0x0000002900057202 */ /* 0x000fce0000000f00 */
.L_x_50:
[C---:B0-----:R-:W-:Y:S01]  /*53b0*/  IMAD R6, R5.reuse, 0x4, R52 ;  /* 0x0000000405067824 */ /* 0x041fe200078e0234 */
[----:B------:R-:W-:-:S04]  /*53c0*/  IADD3 R5, PT, PT, R5, 0x20, RZ ;  /* 0x0000002005057810 */ /* 0x000fc80007ffe0ff */
[----:B------:R-:W0:Y:S01]  /*53d0*/  LDS R8, [R6] ;  /* 0x0000000006087984 */ /* 0x000e220000000800 */
[----:B------:R-:W-:Y:S01]  /*53e0*/  ISETP.GE.AND P0, PT, R5, R48, PT ;  /* 0x000000300500720c */ /* 0x000fe20003f06270 */
[----:B0-----:R-:W-:-:S05]  /*53f0*/  FMUL R7, R53, R8 ;  /* 0x0000000835077220 */ /* 0x001fca0000400000 */
[----:B------:R0:W-:Y:S07]  /*5400*/  STS [R6], R7 ;  /* 0x0000000706007388 */ /* 0x0001ee0000000800 */
[----:B------:R-:W-:Y:S05]  /*5410*/  @!P0 BRA `(.L_x_50) ;  /* 0xfffffffc00e48947 */ /* 0x000fea000383ffff */
.L_x_49:
[----:B------:R-:W-:Y:S05]  /*5420*/  BSYNC.RECONVERGENT B0 ;  /* 0x0000000000007941 */ /* 0x000fea0003800200 */
.L_x_48:
[----:B------:R1:W-:Y:S01]  /*5430*/  STS [R4], R9 ;  /* 0x0000000904007388 */ /* 0x0003e20000000800 */
[----:B------:R-:W-:Y:S01]  /*5440*/  UMOV UR5, 0xffffffff ;  /* 0xffffffff00057882 */ /* 0x000fe20000000000 */
[----:B------:R-:W-:Y:S01]  /*5450*/  ISETP.GE.AND P0, PT, R41, R48, PT ;  /* 0x000000302900720c */ /* 0x000fe20003f06270 */
[----:B------:R-:W-:Y:S01]  /*5460*/  FADD R5, RZ, R9 ;  /* 0x00000009ff057221 */ /* 0x000fe20000000000 */
[----:B------:R-:W-:Y:S11]  /*5470*/  BRA.DIV UR5, `(.L_x_51) ;  /* 0x0000002605587947 */ /* 0x000ff6000b800000 */
[----:B-1----:R-:W1:Y:S02]  /*5480*/  SHFL.DOWN PT, R4, R5, 0x10, 0x1f ;  /* 0x0a001f0005047f89 */ /* 0x002e6400000e0000 */
[----:B-1----:R-:W-:-:S05]  /*5490*/  FADD R4, R5, R4 ;  /* 0x0000000405047221 */ /* 0x002fca0000000000 */
[----:B0-----:R-:W0:Y:S02]  /*54a0*/  SHFL.DOWN PT, R7, R4, 0x8, 0x1f ;  /* 0x09001f0004077f89 */ /* 0x001e2400000e0000 */
[----:B0-----:R-:W-:-:S05]  /*54b0*/  FADD R7, R4, R7 ;  /* 0x0000000704077221 */ /* 0x001fca0000000000 */
[----:B------:R-:W0:Y:S02]  /*54c0*/  SHFL.DOWN PT, R6, R7, 0x4, 0x1f ;  /* 0x08801f0007067f89 */ /* 0x000e2400000e0000 */
[----:B0-----:R-:W-:-:S05]  /*54d0*/  FADD R6, R7, R6 ;  /* 0x0000000607067221 */ /* 0x001fca0000000000 */
[----:B------:R-:W0:Y:S02]  /*54e0*/  SHFL.DOWN PT, R9, R6, 0x2, 0x1f ;  /* 0x08401f0006097f89 */ /* 0x000e2400000e0000 */
[----:B0-----:R-:W-:-:S05]  /*54f0*/  FADD R9, R6, R9 ;  /* 0x0000000906097221 */ /* 0x001fca0000000000 */
[----:B------:R-:W0:Y:S02]  /*5500*/  SHFL.DOWN PT, R8, R9, 0x1, 0x1f ;  /* 0x08201f0009087f89 */ /* 0x000e2400000e0000 */
[----:B0-----:R-:W-:-:S05]  /*5510*/  FADD R8, R9, R8 ;  /* 0x0000000809087221 */ /* 0x001fca0000000000 */
[----:B------:R0:W1:Y:S02]  /*5520*/  SHFL.IDX PT, R54, R8, RZ, 0x1f ;  /* 0x00001fff08367589 */ /* 0x00006400000e0000 */
.L_x_101:
[----:B------:R-:W-:Y:S04]  /*5530*/  BSSY.RECONVERGENT B0, `(.L_x_52) ;  /* 0x0000078000007945 */ /* 0x000fe80003800200 */
[----:B------:R-:W-:Y:S05]  /*5540*/  @P0 BRA `(.L_x_53) ;  /* 0x0000000400d80947 */ /* 0x000fea0003800000 */
[C---:B------:R-:W-:Y:S01]  /*5550*/  VIADD R4, R49.reuse, 0x5a00 ;  /* 0x00005a0031047836 */ /* 0x040fe20000000000 */
[----:B------:R-:W-:Y:S01]  /*5560*/  MOV R57, R41 ;  /* 0x0000002900397202 */ /* 0x000fe20000000f00 */
[----:B------:R-:W-:-:S03]  /*5570*/  VIADD R62, R49, 0x2400 ;  /* 0x00002400313e7836 */ /* 0x000fc60000000000 */
[C---:B------:R-:W-:Y:S02]  /*5580*/  LEA R5, R47.reuse, R4, 0x18 ;  /* 0x000000042f057211 */ /* 0x040fe400078ec0ff */
[----:B------:R-:W-:Y:S02]  /*5590*/  LEA R55, R47, R62, 0x18 ;  /* 0x0000003e2f377211 */ /* 0x000fe400078ec0ff */
[----:B------:R-:W-:-:S05]  /*55a0*/  LEA R56, R46, R5, 0x7 ;  /* 0x000000052e387211 */ /* 0x000fca00078e38ff */
[----:B------:R2:W3:Y:S04]  /*55b0*/  LDS.128 R4, [R56] ;  /* 0x0000000038047984 */ /* 0x0004e80000000c00 */
[----:B0-----:R2:W0:Y:S04]  /*55c0*/  LDS.128 R8, [R56+0x10] ;  /* 0x0000100038087984 */ /* 0x0014280000000c00 */
[----:B------:R2:W4:Y:S04]  /*55d0*/  LDS.128 R12, [R56+0x20] ;  /* 0x00002000380c7984 */ /* 0x0005280000000c00 */
[----:B------:R2:W0:Y:S04]  /*55e0*/  LDS.128 R16, [R56+0x30] ;  /* 0x0000300038107984 */ /* 0x0004280000000c00 */
[----:B------:R2:W0:Y:S04]  /*55f0*/  LDS.128 R20, [R56+0x40] ;  /* 0x0000400038147984 */ /* 0x0004280000000c00 */
[----:B------:R2:W0:Y:S04]  /*5600*/  LDS.128 R24, [R56+0x50] ;  /* 0x0000500038187984 */ /* 0x0004280000000c00 */
[----:B------:R2:W0:Y:S04]  /*5610*/  LDS.128 R28, [R56+0x60] ;  /* 0x00006000381c7984 */ /* 0x0004280000000c00 */
[----:B------:R2:W0:Y:S02]  /*5620*/  LDS.128 R32, [R56+0x70] ;  /* 0x0000700038207984 */ /* 0x0004240000000c00 */
.L_x_54:
[----:B--2---:R-:W-:-:S05]  /*5630*/  IMAD R56, R57, 0x2, R55 ;  /* 0x0000000239387824 */ /* 0x004fca00078e0237 */
[----:B------:R-:W2:Y:S04]  /*5640*/  LDS.U16 R63, [R56] ;  /* 0x00000000383f7984 */ /* 0x000ea80000000400 */
[----:B0-----:R-:W5:Y:S04]  /*5650*/  LDS.U16 R64, [R56+0x90] ;  /* 0x0000900038407984 */ /* 0x001f680000000400 */
[----:B------:R-:W1:Y:S04]  /*5660*/  LDS.U16 R66, [R56+0x120] ;  /* 0x0001200038427984 */ /* 0x000e680000000400 */
[----:B------:R-:W4:Y:S04]  /*5670*/  LDS.U16 R62, [R56+0x1b0] ;  /* 0x0001b000383e7984 */ /* 0x000f280000000400 */
[----:B------:R-:W0:Y:S01]  /*5680*/  LDS.U16 R61, [R56+0x240] ;  /* 0x00024000383d7984 */ /* 0x000e220000000400 */
[----:B--2---:R-:W-:-:S02]  /*5690*/  HADD2.F32 R63, -RZ, R63.H0_H0 ;  /* 0x2000003fff3f7230 */ /* 0x004fc40000004100 */
[----:B-----5:R-:W-:-:S03]  /*56a0*/  HADD2.F32 R65, -RZ, R64.H0_H0 ;  /* 0x20000040ff417230 */ /* 0x020fc60000004100 */
[----:B---3--:R-:W-:Y:S02]  /*56b0*/  FFMA R64, R4, R63, RZ ;  /* 0x0000003f04407223 */ /* 0x008fe400000000ff */
[----:B------:R-:W2:Y:S01]  /*56c0*/  LDS.U16 R63, [R56+0x2d0] ;  /* 0x0002d000383f7984 */ /* 0x000ea20000000400 */
[----:B-1----:R-:W-:Y:S02]  /*56d0*/  HADD2.F32 R66, -RZ, R66.H0_H0 ;  /* 0x20000042ff427230 */ /* 0x002fe40000004100 */
[----:B------:R-:W-:Y:S02]  /*56e0*/  FFMA R65, R5, R65, R64 ;  /* 0x0000004105417223 */ /* 0x000fe40000000040 */
[----:B------:R-:W1:Y:S01]  /*56f0*/  LDS.U16 R64, [R56+0x360] ;  /* 0x0003600038407984 */ /* 0x000e620000000400 */
[----:B----4-:R-:W-:Y:S02]  /*5700*/  HADD2.F32 R62, -RZ, R62.H0_H0 ;  /* 0x2000003eff3e7230 */ /* 0x010fe40000004100 */
[----:B------:R-:W-:Y:S01]  /*5710*/  FFMA R66, R6, R66, R65 ;  /* 0x0000004206427223 */ /* 0x000fe20000000041 */
[----:B0-----:R-:W-:-:S03]  /*5720*/  HADD2.F32 R61, -RZ, R61.H0_H0 ;  /* 0x2000003dff3d7230 */ /* 0x001fc60000004100 */
[----:B------:R-:W-:Y:S02]  /*5730*/  FFMA R65, R7, R62, R66 ;  /* 0x0000003e07417223 */ /* 0x000fe40000000042 */
[----:B------:R-:W0:Y:S02]  /*5740*/  LDS.U16 R62, [R56+0x3f0] ;  /* 0x0003f000383e7984 */ /* 0x000e240000000400 */
[----:B------:R-:W-:Y:S02]  /*5750*/  FFMA R66, R8, R61, R65 ;  /* 0x0000003d08427223 */ /* 0x000fe40000000041 */
[----:B------:R-:W3:Y:S01]  /*5760*/  LDS.U16 R61, [R56+0x480] ;  /* 0x00048000383d7984 */ /* 0x000ee20000000400 */
[----:B--2---:R-:W-:Y:S02]  /*5770*/  HADD2.F32 R63, -RZ, R63.H0_H0 ;  /* 0x2000003fff3f7230 */ /* 0x004fe40000004100 */
[----:B-1----:R-:W-:-:S03]  /*5780*/  HADD2.F32 R64, -RZ, R64.H0_H0 ;  /* 0x20000040ff407230 */ /* 0x002fc60000004100 */
[----:B------:R-:W-:Y:S02]  /*5790*/  FFMA R65, R9, R63, R66 ;  /* 0x0000003f09417223 */ /* 0x000fe40000000042 */
[----:B------:R-:W1:Y:S02]  /*57a0*/  LDS.U16 R63, [R56+0x510] ;  /* 0x00051000383f7984 */ /* 0x000e640000000400 */
[----:B------:R-:W-:Y:S02]  /*57b0*/  FFMA R66, R10, R64, R65 ;  /* 0x000000400a427223 */ /* 0x000fe40000000041 */
[----:B------:R-:W2:Y:S01]  /*57c0*/  LDS.U16 R64, [R56+0x5a0] ;  /* 0x0005a00038407984 */ /* 0x000ea20000000400 */
[----:B0-----:R-:W-:Y:S02]  /*57d0*/  HADD2.F32 R62, -RZ, R62.H0_H0 ;  /* 0x2000003eff3e7230 */ /* 0x001fe40000004100 */
[----:B---3--:R-:W-:-:S03]  /*57e0*/  HADD2.F32 R61, -RZ, R61.H0_H0 ;  /* 0x2000003dff3d7230 */ /* 0x008fc60000004100 */
[----:B------:R-:W-:Y:S02]  /*57f0*/  FFMA R65, R11, R62, R66 ;  /* 0x0000003e0b417223 */ /* 0x000fe40000000042 */
[----:B------:R-:W0:Y:S02]  /*5800*/  LDS.U16 R62, [R56+0x630] ;  /* 0x00063000383e7984 */ /* 0x000e240000000400 */
[----:B------:R-:W-:Y:S02]  /*5810*/  FFMA R66, R12, R61, R65 ;  /* 0x0000003d0c427223 */ /* 0x000fe40000000041 */
[----:B------:R-:W3:Y:S01]  /*5820*/  LDS.U16 R61, [R56+0x6c0] ;  /* 0x0006c000383d7984 */ /* 0x000ee20000000400 */
[----:B-1----:R-:W-:Y:S02]  /*5830*/  HADD2.F32 R63, -RZ, R63.H0_H0 ;  /* 0x2000003fff3f7230 */ /* 0x002fe40000004100 */
[----:B--2---:R-:W-:-:S03]  /*5840*/  HADD2.F32 R64, -RZ, R64.H0_H0 ;  /* 0x20000040ff407230 */ /* 0x004fc60000004100 */
        /* <DEDUP_REMOVED lines=36> */
[----:B------:R-:W-:-:S04]  /*5a90*/  FFMA R63, R25, R63, R66 ;  /* 0x0000003f193f7223 */ /* 0x000fc80000000042 */
[----:B------:R-:W-:Y:S02]  /*5aa0*/  FFMA R64, R26, R64, R63 ;  /* 0x000000401a407223 */ /* 0x000fe4000000003f */
[----:B------:R-:W1:Y:S01]  /*5ab0*/  LDS.U16 R63, [R56+0xe10] ;  /* 0x000e1000383f7984 */ /* 0x000e620000000400 */
[----:B0-----:R-:W-:-:S03]  /*5ac0*/  HADD2.F32 R65, -RZ, R62.H0_H0 ;  /* 0x2000003eff417230 */ /* 0x001fc60000004100 */
[----:B------:R-:W0:Y:S01]  /*5ad0*/  LDS.U16 R62, [R56+0xea0] ;  /* 0x000ea000383e7984 */ /* 0x000e220000000400 */
[----:B---3--:R-:W-:Y:S02]  /*5ae0*/  HADD2.F32 R61, -RZ, R61.H0_H0 ;  /* 0x2000003dff3d7230 */ /* 0x008fe40000004100 */
[----:B------:R-:W-:Y:S02]  /*5af0*/  FFMA R65, R27, R65, R64 ;  /* 0x000000411b417223 */ /* 0x000fe40000000040 */
[----:B------:R-:W2:Y:S02]  /*5b00*/  LDS.U16 R64, [R56+0xf30] ;  /* 0x000f300038407984 */ /* 0x000ea40000000400 */
[----:B------:R-:W-:Y:S02]  /*5b10*/  FFMA R66, R28, R61, R65 ;  /* 0x0000003d1c427223 */ /* 0x000fe40000000041 */
[----:B------:R-:W3:Y:S01]  /*5b20*/  LDS.U16 R61, [R56+0xfc0] ;  /* 0x000fc000383d7984 */ /* 0x000ee20000000400 */
[----:B-1----:R-:W-:-:S02]  /*5b30*/  HADD2.F32 R63, -RZ, R63.H0_H0 ;  /* 0x2000003fff3f7230 */ /* 0x002fc40000004100 */
[----:B0-----:R-:W-:-:S03]  /*5b40*/  HADD2.F32 R62, -RZ, R62.H0_H0 ;  /* 0x2000003eff3e7230 */ /* 0x001fc60000004100 */
[----:B------:R-:W-:Y:S01]  /*5b50*/  FFMA R63, R29, R63, R66 ;  /* 0x0000003f1d3f7223 */ /* 0x000fe20000000042 */
[----:B--2---:R-:W-:-:S03]  /*5b60*/  HADD2.F32 R64, -RZ, R64.H0_H0 ;  /* 0x20000040ff407230 */ /* 0x004fc60000004100 */
[----:B------:R-:W-:Y:S02]  /*5b70*/  FFMA R66, R30, R62, R63 ;  /* 0x0000003e1e427223 */ /* 0x000fe4000000003f */
[----:B------:R-:W0:Y:S02]  /*5b80*/  LDS.U16 R62, [R56+0x1050] ;  /* 0x00105000383e7984 */ /* 0x000e240000000400 */
[----:B------:R-:W-:Y:S01]  /*5b90*/  FFMA R65, R31, R64, R66 ;  /* 0x000000401f417223 */ /* 0x000fe20000000042 */
[----:B---3--:R-:W-:Y:S01]  /*5ba0*/  HADD2.F32 R64, -RZ, R61.H0_H0 ;  /* 0x2000003dff407230 */ /* 0x008fe20000004100 */
[----:B------:R-:W1:Y:S04]  /*5bb0*/  LDS.U16 R63, [R56+0x10e0] ;  /* 0x0010e000383f7984 */ /* 0x000e680000000400 */
[----:B------:R-:W2:Y:S01]  /*5bc0*/  LDS.U16 R61, [R56+0x1170] ;  /* 0x00117000383d7984 */ /* 0x000ea20000000400 */
[----:B------:R-:W-:Y:S01]  /*5bd0*/  FFMA R66, R32, R64, R65 ;  /* 0x0000004020427223 */ /* 0x000fe20000000041 */
[C---:B------:R-:W-:Y:S01]  /*5be0*/  LEA R64, R57.reuse, R52, 0x2 ;  /* 0x0000003439407211 */ /* 0x040fe200078e10ff */
[----:B------:R-:W-:-:S04]  /*5bf0*/  VIADD R57, R57, 0x20 ;  /* 0x0000002039397836 */ /* 0x000fc80000000000 */
[----:B------:R-:W3:Y:S01]  /*5c00*/  LDS R65, [R64] ;  /* 0x0000000040417984 */ /* 0x000ee20000000800 */
[----:B------:R-:W-:Y:S01]  /*5c10*/  ISETP.GE.AND P0, PT, R57, R48, PT ;  /* 0x000000303900720c */ /* 0x000fe20003f06270 */
[----:B0-----:R-:W-:Y:S02]  /*5c20*/  HADD2.F32 R62, -RZ, R62.H0_H0 ;  /* 0x2000003eff3e7230 */ /* 0x001fe40000004100 */
[----:B-1----:R-:W-:-:S03]  /*5c30*/  HADD2.F32 R63, -RZ, R63.H0_H0 ;  /* 0x2000003fff3f7230 */ /* 0x002fc60000004100 */
[----:B------:R-:W-:Y:S01]  /*5c40*/  FFMA R67, R33, R62, R66 ;  /* 0x0000003e21437223 */ /* 0x000fe20000000042 */
[----:B--2---:R-:W-:-:S03]  /*5c50*/  HADD2.F32 R61, -RZ, R61.H0_H0 ;  /* 0x2000003dff3d7230 */ /* 0x004fc60000004100 */
[----:B------:R-:W-:-:S04]  /*5c60*/  FFMA R62, R34, R63, R67 ;  /* 0x0000003f223e7223 */ /* 0x000fc80000000043 */
[----:B------:R-:W-:-:S04]  /*5c70*/  FFMA R62, R35, R61, R62 ;  /* 0x0000003d233e7223 */ /* 0x000fc8000000003e */
[----:B---3--:R-:W-:-:S05]  /*5c80*/  FADD R65, R62, R65 ;  /* 0x000000413e417221 */ /* 0x008fca0000000000 */
[----:B------:R0:W-:Y:S01]  /*5c90*/  STS [R64], R65 ;  /* 0x0000004140007388 */ /* 0x0001e20000000800 */
[----:B------:R-:W-:Y:S05]  /*5ca0*/  @!P0 BRA `(.L_x_54) ;  /* 0xfffffff800608947 */ /* 0x000fea000383ffff */
.L_x_53:
[----:B------:R-:W-:Y:S05]  /*5cb0*/  BSYNC.RECONVERGENT B0 ;  /* 0x0000000000007941 */ /* 0x000fea0003800200 */
.L_x_52:
[----:B------:R-:W-:-:S13]  /*5cc0*/  ISETP.NE.AND P0, PT, R41, RZ, PT ;  /* 0x000000ff2900720c */ /* 0x000fda0003f05270 */
[----:B------:R-:W-:-:S04]  /*5cd0*/  @!P0 IADD3 R4, PT, PT, R49, 0x6a80, RZ ;  /* 0x00006a8031048810 */ /* 0x000fc80007ffe0ff */
[----:B------:R-:W-:-:S05]  /*5ce0*/  @!P0 LEA R47, R47, R4, 0x18 ;  /* 0x000000042f2f8211 */ /* 0x000fca00078ec0ff */
[----:B------:R-:W-:Y:S01]  /*5cf0*/  @!P0 IMAD R4, R46, 0x4, R47 ;  /* 0x000000042e048824 */ /* 0x000fe200078e022f */
[----:B------:R-:W-:-:S04]  /*5d00*/  LEA.HI R46, R37, R46, RZ, 0x1b ;  /* 0x0000002e252e7211 */ /* 0x000fc800078fd8ff */
[----:B------:R-:W1:Y:S02]  /*5d10*/  @!P0 LDS R5, [R4] ;  /* 0x0000000004058984 */ /* 0x000e640000000800 */
[----:B-1----:R-:W-:-:S05]  /*5d20*/  @!P0 FFMA R5, R53, R5, R54 ;  /* 0x0000000535058223 */ /* 0x002fca0000000036 */
[----:B------:R2:W-:Y:S04]  /*5d30*/  @!P0 STS [R4], R5 ;  /* 0x0000000504008388 */ /* 0x0005e80000000800 */
[----:B------:R2:W-:Y:S01]  /*5d40*/  @!P0 STS [R50], R51 ;  /* 0x0000003332008388 */ /* 0x0005e20000000800 */
[----:B------:R-:W-:-:S13]  /*5d50*/  ISETP.GE.U32.AND P0, PT, R46, 0x20, PT ;  /* 0x000000202e00780c */ /* 0x000fda0003f06070 */
[----:B--2---:R-:W-:Y:S05]  /*5d60*/  @!P0 BRA `(.L_x_55) ;  /* 0xfffffff000c48947 */ /* 0x004fea000383ffff */
[----:B------:R-:W-:Y:S05]  /*5d70*/  WARPSYNC.ALL ;  /* 0x0000000000007948 */ /* 0x000fea0003800000 */
[----:B------:R-:W-:Y:S06]  /*5d80*/  BAR.SYNC.DEFER_BLOCKING 0x0 ;  /* 0x0000000000007b1d */ /* 0x000fec0000010000 */
[----:B------:R-:W-:Y:S05]  /*5d90*/  @P3 BRA `(.L_x_56) ;  /* 0xffffffbc00f03947 */ /* 0x000fea000383ffff */
.L_x_18:
[----:B------:R-:W-:-:S13]  /*5da0*/  ISETP.GE.AND P0, PT, R39, R36, PT ;  /* 0x000000242700720c */ /* 0x000fda0003f06270 */
[----:B0123--:R-:W-:Y:S05]  /*5db0*/  @P0 EXIT ;  /* 0x000000000000094d */ /* 0x00ffea0003800000 */
[----:B------:R-:W0:Y:S01]  /*5dc0*/  I2F.U32.RP R2, R37 ;  /* 0x0000002500027306 */ /* 0x000e220000209000 */
[----:B------:R-:W1:Y:S01]  /*5dd0*/  S2R R0, SR_TID.X ;  /* 0x0000000000007919 */ /* 0x000e620000002100 */
[----:B------:R-:W-:Y:S01]  /*5de0*/  ISETP.NE.U32.AND P2, PT, R37, RZ, PT ;  /* 0x000000ff2500720c */ /* 0x000fe20003f45070 */
[----:B------:R-:W-:Y:S05]  /*5df0*/  BSSY.RECONVERGENT B0, `(.L_x_57) ;  /* 0x0000069000007945 */ /* 0x000fea0003800200 */
[----:B0-----:R-:W0:Y:S02]  /*5e00*/  MUFU.RCP R2, R2 ;  /* 0x0000000200027308 */ /* 0x001e240000001000 */
[----:B0-----:R-:W-:-:S02]  /*5e10*/  IADD3 R4, PT, PT, R2, 0xffffffe, RZ ;  /* 0x0ffffffe02047810 */ /* 0x001fc40007ffe0ff */
[----:B-1----:R-:W-:-:S04]  /*5e20*/  IADD3 R11, PT, PT, R0, R37, RZ ;  /* 0x00000025000b7210 */ /* 0x002fc80007ffe0ff */
[----:B------:R0:W1:Y:S01]  /*5e30*/  F2I.FTZ.U32.TRUNC.NTZ R5, R4 ;  /* 0x0000000400057305 */ /* 0x000062000021f000 */
[CC--:B------:R-:W-:Y:S02]  /*5e40*/  ISETP.GE.AND P0, PT, R11.reuse, R36.reuse, PT ;  /* 0x000000240b00720c */ /* 0x0c0fe40003f06270 */
[----:B------:R-:W-:Y:S02]  /*5e50*/  VIMNMX R0, PT, PT, R11, R36, !PT ;  /* 0x000000240b007248 */ /* 0x000fe40007fe0100 */
[----:B------:R-:W-:Y:S01]  /*5e60*/  SEL R7, RZ, 0x1, P0 ;  /* 0x00000001ff077807 */ /* 0x000fe20000000000 */
[----:B0-----:R-:W-:-:S03]  /*5e70*/  IMAD.MOV.U32 R4, RZ, RZ, RZ ;  /* 0x000000ffff047224 */ /* 0x001fc600078e00ff */
[----:B------:R-:W-:Y:S01]  /*5e80*/  IADD3 R0, PT, PT, R0, -R11, -R7 ;  /* 0x8000000b00007210 */ /* 0x000fe20007ffe807 */
[----:B-1----:R-:W-:-:S04]  /*5e90*/  IMAD.MOV R6, RZ, RZ, -R5 ;  /* 0x000000ffff067224 */ /* 0x002fc800078e0a05 */
[----:B------:R-:W-:-:S04]  /*5ea0*/  IMAD R9, R6, R37, RZ ;  /* 0x0000002506097224 */ /* 0x000fc800078e02ff */
[----:B------:R-:W-:-:S06]  /*5eb0*/  IMAD.HI.U32 R9, R5, R9, R4 ;  /* 0x0000000905097227 */ /* 0x000fcc00078e0004 */
[----:B------:R-:W-:-:S05]  /*5ec0*/  IMAD.HI.U32 R6, R9, R0, RZ ;  /* 0x0000000009067227 */ /* 0x000fca00078e00ff */
[----:B------:R-:W-:-:S05]  /*5ed0*/  IADD3 R2, PT, PT, -R6, RZ, RZ ;  /* 0x000000ff06027210 */ /* 0x000fca0007ffe1ff */
[----:B------:R-:W-:-:S05]  /*5ee0*/  IMAD R0, R37, R2, R0 ;  /* 0x0000000225007224 */ /* 0x000fca00078e0200 */
[----:B------:R-:W-:-:S13]  /*5ef0*/  ISETP.GE.U32.AND P0, PT, R0, R37, PT ;  /* 0x000000250000720c */ /* 0x000fda0003f06070 */
[----:B------:R-:W-:Y:S01]  /*5f00*/  @P0 IMAD.IADD R0, R0, 0x1, -R37 ;  /* 0x0000000100000824 */ /* 0x000fe200078e0a25 */
[----:B------:R-:W-:-:S04]  /*5f10*/  @P0 IADD3 R6, PT, PT, R6, 0x1, RZ ;  /* 0x0000000106060810 */ /* 0x000fc80007ffe0ff */
[----:B------:R-:W-:-:S13]  /*5f20*/  ISETP.GE.U32.AND P1, PT, R0, R37, PT ;  /* 0x000000250000720c */ /* 0x000fda0003f26070 */
[----:B------:R-:W-:Y:S01]  /*5f30*/  @P1 VIADD R6, R6, 0x1 ;  /* 0x0000000106061836 */ /* 0x000fe20000000000 */
[----:B------:R-:W-:-:S04]  /*5f40*/  @!P2 LOP3.LUT R6, RZ, R37, RZ, 0x33, !PT ;  /* 0x00000025ff06a212 */ /* 0x000fc800078e33ff */
[----:B------:R-:W-:-:S04]  /*5f50*/  IADD3 R6, PT, PT, R7, R6, RZ ;  /* 0x0000000607067210 */ /* 0x000fc80007ffe0ff */
[----:B------:R-:W-:-:S04]  /*5f60*/  LOP3.LUT R0, R6, 0x3, RZ, 0xc0, !PT ;  /* 0x0000000306007812 */ /* 0x000fc800078ec0ff */
[----:B------:R-:W-:-:S13]  /*5f70*/  ISETP.NE.AND P0, PT, R0, 0x3, PT ;  /* 0x000000030000780c */ /* 0x000fda0003f05270 */
[----:B------:R-:W-:Y:S05]  /*5f80*/  @!P0 BRA `(.L_x_58) ;  /* 0x00000004003c8947 */ /* 0x000fea0003800000 */
[----:B------:R-:W0:Y:S01]  /*5f90*/  LDC R8, c[0x0][0x3ac] ;  /* 0x0000eb00ff087b82 */ /* 0x000e220000000800 */
[----:B------:R-:W-:-:S05]  /*5fa0*/  VIADD R0, R6, 0x1 ;  /* 0x0000000106007836 */ /* 0x000fca0000000000 */
[----:B------:R-:W-:Y:S02]  /*5fb0*/  LOP3.LUT R0, R0, 0x3, RZ, 0xc0, !PT ;  /* 0x0000000300007812 */ /* 0x000fe400078ec0ff */
[----:B------:R-:W1:Y:S02]  /*5fc0*/  LDC.64 R4, c[0x0][0x398] ;  /* 0x0000e600ff047b82 */ /* 0x000e640000000a00 */
[----:B------:R-:W-:-:S07]  /*5fd0*/  IADD3 R7, PT, PT, -R0, RZ, RZ ;  /* 0x000000ff00077210 */ /* 0x000fce0007ffe1ff */
.L_x_64:
[-C--:B0-----:R-:W-:Y:S01]  /*5fe0*/  IABS R13, R8.reuse ;  /* 0x00000008000d7213 */ /* 0x081fe20000000000 */
[----:B------:R-:W-:Y:S01]  /*5ff0*/  BSSY.RECONVERGENT B1, `(.L_x_59) ;  /* 0x0000046000017945 */ /* 0x000fe20003800200 */
[----:B------:R-:W-:Y:S02]  /*6000*/  IABS R2, R39 ;  /* 0x0000002700027213 */ /* 0x000fe40000000000 */
[----:B------:R-:W0:Y:S01]  /*6010*/  I2F.RP R9, R13 ;  /* 0x0000000d00097306 */ /* 0x000e220000209400 */
[----:B------:R-:W-:Y:S02]  /*6020*/  LOP3.LUT R17, RZ, R8, RZ, 0x33, !PT ;  /* 0x00000008ff117212 */ /* 0x000fe400078e33ff */
[----:B------:R-:W-:-:S04]  /*6030*/  IADD3 R7, PT, PT, R7, 0x1, RZ ;  /* 0x0000000107077810 */ /* 0x000fc80007ffe0ff */
[----:B------:R-:W-:Y:S01]  /*6040*/  ISETP.NE.AND P3, PT, R7, RZ, PT ;  /* 0x000000ff0700720c */ /* 0x000fe20003f65270 */
[----:B0-----:R-:W0:Y:S02]  /*6050*/  MUFU.RCP R9, R9 ;  /* 0x0000000900097308 */ /* 0x001e240000001000 */
[----:B0-----:R-:W-:-:S06]  /*6060*/  VIADD R10, R9, 0xffffffe ;  /* 0x0ffffffe090a7836 */ /* 0x001fcc0000000000 */
[----:B------:R0:W2:Y:S02]  /*6070*/  F2I.FTZ.U32.TRUNC.NTZ R11, R10 ;  /* 0x0000000a000b7305 */ /* 0x0000a4000021f000 */
[----:B0-----:R-:W-:Y:S01]  /*6080*/  IMAD.MOV.U32 R10, RZ, RZ, RZ ;  /* 0x000000ffff0a7224 */ /* 0x001fe200078e00ff */
[----:B--2---:R-:W-:-:S05]  /*6090*/  IADD3 R0, PT, PT, RZ, -R11, RZ ;  /* 0x8000000bff007210 */ /* 0x004fca0007ffe0ff */
[----:B------:R-:W-:-:S04]  /*60a0*/  IMAD R15, R0, R13, RZ ;  /* 0x0000000d000f7224 */ /* 0x000fc800078e02ff */
[----:B------:R-:W-:-:S06]  /*60b0*/  IMAD.HI.U32 R15, R11, R15, R10 ;  /* 0x0000000f0b0f7227 */ /* 0x000fcc00078e000a */
[----:B------:R-:W-:-:S05]  /*60c0*/  IMAD.HI.U32 R0, R15, R2, RZ ;  /* 0x000000020f007227 */ /* 0x000fca00078e00ff */
[----:B------:R-:W-:-:S05]  /*60d0*/  IADD3 R9, PT, PT, -R0, RZ, RZ ;  /* 0x000000ff00097210 */ /* 0x000fca0007ffe1ff */
[----:B------:R-:W-:Y:S01]  /*60e0*/  IMAD R2, R13, R9, R2 ;  /* 0x000000090d027224 */ /* 0x000fe200078e0202 */
[----:B------:R-:W-:-:S04]  /*60f0*/  LOP3.LUT R9, R39, R8, RZ, 0x3c, !PT ;  /* 0x0000000827097212 */ /* 0x000fc800078e3cff */
[----:B------:R-:W-:Y:S02]  /*6100*/  ISETP.GT.U32.AND P1, PT, R13, R2, PT ;  /* 0x000000020d00720c */ /* 0x000fe40003f24070 */
[----:B------:R-:W-:-:S11]  /*6110*/  ISETP.GE.AND P2, PT, R9, RZ, PT ;  /* 0x000000ff0900720c */ /* 0x000fd60003f46270 */
[----:B------:R-:W-:Y:S01]  /*6120*/  @!P1 IMAD.IADD R2, R2, 0x1, -R13 ;  /* 0x0000000102029824 */ /* 0x000fe200078e0a0d */
[----:B------:R-:W-:Y:S02]  /*6130*/  @!P1 IADD3 R0, PT, PT, R0, 0x1, RZ ;  /* 0x0000000100009810 */ /* 0x000fe40007ffe0ff */
[----:B------:R-:W-:Y:S02]  /*6140*/  ISETP.NE.AND P1, PT, R8, RZ, PT ;  /* 0x000000ff0800720c */ /* 0x000fe40003f25270 */
[----:B------:R-:W-:-:S13]  /*6150*/  ISETP.GE.U32.AND P0, PT, R2, R13, PT ;  /* 0x0000000d0200720c */ /* 0x000fda0003f06070 */
[----:B------:R-:W-:-:S05]  /*6160*/  @P0 VIADD R0, R0, 0x1 ;  /* 0x0000000100000836 */ /* 0x000fca0000000000 */
[----:B------:R-:W-:-:S04]  /*6170*/  @!P2 IADD3 R0, PT, PT, -R0, RZ, RZ ;  /* 0x000000ff0000a210 */ /* 0x000fc80007ffe1ff */
[----:B------:R-:W-:-:S05]  /*6180*/  SEL R14, R17, R0, !P1 ;  /* 0x00000000110e7207 */ /* 0x000fca0004800000 */
[----:B------:R-:W-:-:S05]  /*6190*/  VIADD R15, R14, UR4 ;  /* 0x000000040e0f7c36 */ /* 0x000fca0008000000 */
[----:B------:R-:W-:-:S04]  /*61a0*/  ISETP.GE.AND P0, PT, R15, UR7, PT ;  /* 0x000000070f007c0c */ /* 0x000fc8000bf06270 */
[----:B------:R-:W-:-:S13]  /*61b0*/  ISETP.LT.OR P0, PT, R8, RZ, P0 ;  /* 0x000000ff0800720c */ /* 0x000fda0000701670 */
[----:B------:R-:W-:Y:S05]  /*61c0*/  @P0 BRA `(.L_x_60) ;  /* 0x0000000000a00947 */ /* 0x000fea0003800000 */
[----:B------:R-:W0:Y:S01]  /*61d0*/  S2UR UR6, SR_CgaCtaId ;  /* 0x00000000000679c3 */ /* 0x000e220000008800 */
[----:B------:R-:W-:Y:S01]  /*61e0*/  UMOV UR5, 0x400 ;  /* 0x0000040000057882 */ /* 0x000fe20000000000 */
[-C--:B------:R-:W-:Y:S01]  /*61f0*/  ISETP.GT.U32.AND P0, PT, R13, R2.reuse, PT ;  /* 0x000000020d00720c */ /* 0x080fe20003f04070 */
[----:B------:R-:W-:Y:S01]  /*6200*/  UIADD3 UR5, UPT, UPT, UR5, 0x6a80, URZ ;  /* 0x00006a8005057890 */ /* 0x000fe2000fffe0ff */
[----:B------:R-:W-:Y:S01]  /*6210*/  IADD3 R9, PT, PT, R2, -R13, RZ ;  /* 0x8000000d02097210 */ /* 0x000fe20007ffe0ff */
[----:B------:R-:W-:Y:S01]  /*6220*/  BSSY.RECONVERGENT B2, `(.L_x_61) ;  /* 0x0000015000027945 */ /* 0x000fe20003800200 */
[----:B------:R-:W-:Y:S02]  /*6230*/  ISETP.GE.AND P2, PT, R39, RZ, PT ;  /* 0x000000ff2700720c */ /* 0x000fe40003f46270 */
[----:B------:R-:W-:-:S11]  /*6240*/  SEL R2, R9, R2, !P0 ;  /* 0x0000000209027207 */ /* 0x000fd60004000000 */
[----:B------:R-:W-:Y:S01]  /*6250*/  @!P2 IMAD.MOV R2, RZ, RZ, -R2 ;  /* 0x000000ffff02a224 */ /* 0x000fe200078e0a02 */
[----:B0-----:R-:W-:-:S04]  /*6260*/  ULEA UR5, UR6, UR5, 0x18 ;  /* 0x0000000506057291 */ /* 0x001fc8000f8ec0ff */
[----:B------:R-:W-:Y:S02]  /*6270*/  SEL R16, R17, R2, !P1 ;  /* 0x0000000211107207 */ /* 0x000fe40004800000 */
[----:B------:R-:W-:-:S06]  /*6280*/  LEA R0, R14, UR5, 0x2 ;  /* 0x000000050e007c11 */ /* 0x000fcc000f8e10ff */
[----:B------:R-:W0:Y:S02]  /*6290*/  LDS R0, [R0] ;  /* 0x0000000000007984 */ /* 0x000e240000000800 */
[----:B0-----:R-:W-:-:S04]  /*62a0*/  FADD R11, R0, 9.9999999747524270788e-07 ;  /* 0x358637bd000b7421 */ /* 0x001fc80000000000 */
[----:B------:R-:W-:-:S05]  /*62b0*/  VIADD R10, R11, 0x1800000 ;  /* 0x018000000b0a7836 */ /* 0x000fca0000000000 */
[----:B------:R-:W-:-:S04]  /*62c0*/  LOP3.LUT R10, R10, 0x7f800000, RZ, 0xc0, !PT ;  /* 0x7f8000000a0a7812 */ /* 0x000fc800078ec0ff */
[----:B------:R-:W-:-:S13]  /*62d0*/  ISETP.GT.U32.AND P0, PT, R10, 0x1ffffff, PT ;  /* 0x01ffffff0a00780c */ /* 0x000fda0003f04070 */
[----:B------:R-:W-:Y:S05]  /*62e0*/  @P0 BRA `(.L_x_62) ;  /* 0x0000000000100947 */ /* 0x000fea0003800000 */
[----:B------:R-:W-:Y:S02]  /*62f0*/  MOV R2, R11 ;  /* 0x0000000b00027202 */ /* 0x000fe40000000f00 */
[----:B------:R-:W-:-:S07]  /*6300*/  MOV R13, 0x6320 ;  /* 0x00006320000d7802 */ /* 0x000fce0000000f00 */
[----:B-1----:R-:W-:Y:S05]  /*6310*/  CALL.REL.NOINC `($__internal_1_$__cuda_sm20_rcp_rn_f32_slowpath) ;  /* 0x0000001800b47944 */ /* 0x002fea0003c00000 */
[----:B------:R-:W-:Y:S05]  /*6320*/  BRA `(.L_x_63) ;  /* 0x0000000000107947 */ /* 0x000fea0003800000 */
.L_x_62:
[----:B------:R-:W0:Y:S02]  /*6330*/  MUFU.RCP R0, R11 ;  /* 0x0000000b00007308 */ /* 0x000e240000001000 */
[----:B0-----:R-:W-:-:S04]  /*6340*/  FFMA R2, R11, R0, -1 ;  /* 0xbf8000000b027423 */ /* 0x001fc80000000000 */
[----:B------:R-:W-:-:S04]  /*6350*/  FADD.FTZ R9, -R2, -RZ ;  /* 0x800000ff02097221 */ /* 0x000fc80000010100 */
[----:B------:R-:W-:-:S07]  /*6360*/  FFMA R0, R0, R9, R0 ;  /* 0x0000000900007223 */ /* 0x000fce0000000000 */
.L_x_63:
[----:B------:R-:W-:Y:S05]  /*6370*/  BSYNC.RECONVERGENT B2 ;  /* 0x0000000000027941 */ /* 0x000fea0003800200 */
.L_x_61:
[----:B------:R-:W0:Y:S01]  /*6380*/  S2R R9, SR_CgaCtaId ;  /* 0x0000000000097919 */ /* 0x000e220000008800 */
[----:B------:R-:W-:Y:S01]  /*6390*/  MOV R2, 0x400 ;  /* 0x0000040000027802 */ /* 0x000fe20000000f00 */
[----:B------:R-:W-:-:S04]  /*63a0*/  IMAD.IADD R10, R3, 0x1, R16 ;  /* 0x00000001030a7824 */ /* 0x000fc800078e0210 */
[----:B------:R-:W-:Y:S02]  /*63b0*/  VIADD R2, R2, 0x3600 ;  /* 0x0000360002027836 */ /* 0x000fe40000000000 */
[----:B------:R-:W-:-:S04]  /*63c0*/  IMAD R11, R15, UR10, R10 ;  /* 0x0000000a0f0b7c24 */ /* 0x000fc8000f8e020a */
[----:B-1----:R-:W-:Y:S01]  /*63d0*/  IMAD.WIDE R10, R11, 0x2, R4 ;  /* 0x000000020b0a7825 */ /* 0x002fe200078e0204 */
[----:B0-----:R-:W-:-:S05]  /*63e0*/  LEA R9, R9, R2, 0x18 ;  /* 0x0000000209097211 */ /* 0x001fca00078ec0ff */
[----:B------:R-:W-:-:S05]  /*63f0*/  IMAD R2, R14, 0x120, R9 ;  /* 0x000001200e027824 */ /* 0x000fca00078e0209 */
[----:B------:R-:W-:-:S05]  /*6400*/  LEA R2, R16, R2, 0x2 ;  /* 0x0000000210027211 */ /* 0x000fca00078e10ff */
[----:B------:R-:W0:Y:S02]  /*6410*/  LDS R9, [R2] ;  /* 0x0000000002097984 */ /* 0x000e240000000800 */
[----:B0-----:R-:W-:-:S05]  /*6420*/  FMUL R0, R9, R0 ;  /* 0x0000000009007220 */ /* 0x001fca0000400000 */
[----:B------:R-:W-:-:S05]  /*6430*/  F2FP.F16.F32.PACK_AB R0, RZ, R0 ;  /* 0x00000000ff00723e */ /* 0x000fca00000000ff */
[----:B------:R0:W-:Y:S02]  /*6440*/  STG.E.U16 desc[UR8][R10.64], R0 ;  /* 0x000000000a007986 */ /* 0x0001e4000c101508 */
.L_x_60:
[----:B------:R-:W-:Y:S05]  /*6450*/  BSYNC.RECONVERGENT B1 ;  /* 0x0000000000017941 */ /* 0x000fea0003800200 */
.L_x_59:
[----:B------:R-:W-:Y:S01]  /*6460*/  IADD3 R39, PT, PT, R37, R39, RZ ;  /* 0x0000002725277210 */ /* 0x000fe20007ffe0ff */
[----:B------:R-:W-:Y:S06]  /*6470*/  @P3 BRA `(.L_x_64) ;  /* 0xfffffff800d83947 */ /* 0x000fec000383ffff */
.L_x_58:
[----:B------:R-:W-:Y:S05]  /*6480*/  BSYNC.RECONVERGENT B0 ;  /* 0x0000000000007941 */ /* 0x000fea0003800200 */
.L_x_57:
[----:B-1----:R-:W1:Y:S01]  /*6490*/  LDC.64 R4, c[0x0][0x398] ;  /* 0x0000e600ff047b82 */ /* 0x002e620000000a00 */
[----:B------:R-:W-:-:S13]  /*64a0*/  ISETP.GE.U32.AND P0, PT, R6, 0x3, PT ;  /* 0x000000030600780c */ /* 0x000fda0003f06070 */
[----:B------:R-:W-:Y:S05]  /*64b0*/  @!P0 EXIT ;  /* 0x000000000000894d */ /* 0x000fea0003800000 */
.L_x_85:
[----:B------:R-:W-:Y:S01]  /*64c0*/  IMAD.U32 R7, RZ, RZ, UR12 ;  /* 0x0000000cff077e24 */ /* 0x000fe2000f8e00ff */
[----:B------:R-:W-:Y:S01]  /*64d0*/  IABS R2, R39 ;  /* 0x0000002700027213 */ /* 0x000fe20000000000 */
[----:B------:R-:W-:Y:S03]  /*64e0*/  BSSY.RECONVERGENT B0, `(.L_x_65) ;  /* 0x0000045000007945 */ /* 0x000fe60003800200 */
[----:B0-----:R-:W-:Y:S02]  /*64f0*/  IABS R11, R7 ;  /* 0x00000007000b7213 */ /* 0x001fe40000000000 */
[----:B------:R-:W-:Y:S02]  /*6500*/  ISETP.NE.AND P3, PT, R7, RZ, PT ;  /* 0x000000ff0700720c */ /* 0x000fe40003f65270 */
[----:B------:R-:W0:Y:S08]  /*6510*/  I2F.RP R6, R11 ;  /* 0x0000000b00067306 */ /* 0x000e300000209400 */
[----:B0-----:R-:W0:Y:S02]  /*6520*/  MUFU.RCP R6, R6 ;  /* 0x0000000600067308 */ /* 0x001e240000001000 */
[----:B0-----:R-:W-:-:S02]  /*6530*/  IADD3 R8, PT, PT, R6, 0xffffffe, RZ ;  /* 0x0ffffffe06087810 */ /* 0x001fc40007ffe0ff */
[----:B------:R-:W-:-:S04]  /*6540*/  LOP3.LUT R6, R39, R7, RZ, 0x3c, !PT ;  /* 0x0000000727067212 */ /* 0x000fc800078e3cff */
[----:B------:R0:W2:Y:S01]  /*6550*/  F2I.FTZ.U32.TRUNC.NTZ R9, R8 ;  /* 0x0000000800097305 */ /* 0x0000a2000021f000 */
[----:B------:R-:W-:Y:S01]  /*6560*/  ISETP.GE.AND P2, PT, R6, RZ, PT ;  /* 0x000000ff0600720c */ /* 0x000fe20003f46270 */
[----:B0-----:R-:W-:Y:S02]  /*6570*/  HFMA2 R8, -RZ, RZ, 0, 0 ;  /* 0x00000000ff087431 */ /* 0x001fe400000001ff */
[----:B--2---:R-:W-:-:S04]  /*6580*/  IMAD.MOV R0, RZ, RZ, -R9 ;  /* 0x000000ffff007224 */ /* 0x004fc800078e0a09 */
[----:B------:R-:W-:-:S04]  /*6590*/  IMAD R13, R0, R11, RZ ;  /* 0x0000000b000d7224 */ /* 0x000fc800078e02ff */
[----:B------:R-:W-:-:S06]  /*65a0*/  IMAD.HI.U32 R13, R9, R13, R8 ;  /* 0x0000000d090d7227 */ /* 0x000fcc00078e0008 */
[----:B------:R-:W-:Y:S01]  /*65b0*/  IMAD.HI.U32 R0, R13, R2, RZ ;  /* 0x000000020d007227 */ /* 0x000fe200078e00ff */
[----:B------:R-:W-:-:S03]  /*65c0*/  LOP3.LUT R13, RZ, R7, RZ, 0x33, !PT ;  /* 0x00000007ff0d7212 */ /* 0x000fc600078e33ff */
[----:B------:R-:W-:-:S04]  /*65d0*/  IMAD.MOV R9, RZ, RZ, -R0 ;  /* 0x000000ffff097224 */ /* 0x000fc800078e0a00 */
[----:B------:R-:W-:-:S05]  /*65e0*/  IMAD R2, R11, R9, R2 ;  /* 0x000000090b027224 */ /* 0x000fca00078e0202 */
[----:B------:R-:W-:-:S13]  /*65f0*/  ISETP.GT.U32.AND P1, PT, R11, R2, PT ;  /* 0x000000020b00720c */ /* 0x000fda0003f24070 */
[----:B------:R-:W-:Y:S01]  /*6600*/  @!P1 IADD3 R2, PT, PT, R2, -R11, RZ ;  /* 0x8000000b02029210 */ /* 0x000fe20007ffe0ff */
[----:B------:R-:W-:-:S03]  /*6610*/  @!P1 VIADD R0, R0, 0x1 ;  /* 0x0000000100009836 */ /* 0x000fc60000000000 */
[----:B------:R-:W-:-:S13]  /*6620*/  ISETP.GE.U32.AND P0, PT, R2, R11, PT ;  /* 0x0000000b0200720c */ /* 0x000fda0003f06070 */
[----:B------:R-:W-:-:S05]  /*6630*/  @P0 IADD3 R0, PT, PT, R0, 0x1, RZ ;  /* 0x0000000100000810 */ /* 0x000fca0007ffe0ff */
[----:B------:R-:W-:-:S05]  /*6640*/  @!P2 IMAD.MOV R0, RZ, RZ, -R0 ;  /* 0x000000ffff00a224 */ /* 0x000fca00078e0a00 */
[----:B------:R-:W-:-:S04]  /*6650*/  SEL R8, R13, R0, !P3 ;  /* 0x000000000d087207 */ /* 0x000fc80005800000 */
[----:B------:R-:W-:-:S04]  /*6660*/  IADD3 R14, PT, PT, R8, UR4, RZ ;  /* 0x00000004080e7c10 */ /* 0x000fc8000fffe0ff */
        /* <DEDUP_REMOVED lines=12> */
[----:B0-----:R-:W-:-:S06]  /*6730*/  ULEA UR5, UR6, UR5, 0x18 ;  /* 0x0000000506057291 */ /* 0x001fcc000f8ec0ff */
[----:B------:R-:W-:-:S06]  /*6740*/  LEA R0, R8, UR5, 0x2 ;  /* 0x0000000508007c11 */ /* 0x000fcc000f8e10ff */
[----:B------:R-:W0:Y:S02]  /*6750*/  LDS R0, [R0] ;  /* 0x0000000000007984 */ /* 0x000e240000000800 */
[----:B0-----:R-:W-:-:S04]  /*6760*/  FADD R9, R0, 9.9999999747524270788e-07 ;  /* 0x358637bd00097421 */ /* 0x001fc80000000000 */
[----:B------:R-:W-:-:S05]  /*6770*/  VIADD R6, R9, 0x1800000 ;  /* 0x0180000009067836 */ /* 0x000fca0000000000 */
[----:B------:R-:W-:-:S04]  /*6780*/  LOP3.LUT R6, R6, 0x7f800000, RZ, 0xc0, !PT ;  /* 0x7f80000006067812 */ /* 0x000fc800078ec0ff */
[----:B------:R-:W-:Y:S02]  /*6790*/  ISETP.GT.U32.AND P0, PT, R6, 0x1ffffff, PT ;  /* 0x01ffffff0600780c */ /* 0x000fe40003f04070 */
[----:B------:R-:W-:-:S11]  /*67a0*/  SEL R6, R13, R2, !P3 ;  /* 0x000000020d067207 */ /* 0x000fd60005800000 */
[----:B------:R-:W-:Y:S05]  /*67b0*/  @P0 BRA `(.L_x_68) ;  /* 0x0000000000100947 */ /* 0x000fea0003800000 */
[----:B------:R-:W-:Y:S02]  /*67c0*/  MOV R2, R9 ;  /* 0x0000000900027202 */ /* 0x000fe40000000f00 */
[----:B------:R-:W-:-:S07]  /*67d0*/  MOV R13, 0x67f0 ;  /* 0x000067f0000d7802 */ /* 0x000fce0000000f00 */
[----:B-1----:R-:W-:Y:S05]  /*67e0*/  CALL.REL.NOINC `($__internal_1_$__cuda_sm20_rcp_rn_f32_slowpath) ;  /* 0x0000001400807944 */ /* 0x002fea0003c00000 */
[----:B------:R-:W-:Y:S05]  /*67f0*/  BRA `(.L_x_69) ;  /* 0x0000000000107947 */ /* 0x000fea0003800000 */
.L_x_68:
[----:B------:R-:W0:Y:S02]  /*6800*/  MUFU.RCP R0, R9 ;  /* 0x0000000900007308 */ /* 0x000e240000001000 */
[----:B0-----:R-:W-:-:S04]  /*6810*/  FFMA R2, R9, R0, -1 ;  /* 0xbf80000009027423 */ /* 0x001fc80000000000 */
[----:B------:R-:W-:-:S04]  /*6820*/  FADD.FTZ R7, -R2, -RZ ;  /* 0x800000ff02077221 */ /* 0x000fc80000010100 */
[----:B------:R-:W-:-:S07]  /*6830*/  FFMA R0, R0, R7, R0 ;  /* 0x0000000700007223 */ /* 0x000fce0000000000 */
.L_x_69:
[----:B------:R-:W-:Y:S05]  /*6840*/  BSYNC.RECONVERGENT B1 ;  /* 0x0000000000017941 */ /* 0x000fea0003800200 */
.L_x_67:
[----:B------:R-:W0:Y:S01]  /*6850*/  S2R R7, SR_CgaCtaId ;  /* 0x0000000000077919 */ /* 0x000e220000008800 */
[----:B------:R-:W-:-:S05]  /*6860*/  MOV R2, 0x400 ;  /* 0x0000040000027802 */ /* 0x000fca0000000f00 */
[----:B------:R-:W-:-:S05]  /*6870*/  VIADD R2, R2, 0x3600 ;  /* 0x0000360002027836 */ /* 0x000fca0000000000 */
[----:B0-----:R-:W-:-:S05]  /*6880*/  LEA R7, R7, R2, 0x18 ;  /* 0x0000000207077211 */ /* 0x001fca00078ec0ff */
[----:B------:R-:W-:Y:S01]  /*6890*/  IMAD R2, R8, 0x120, R7 ;  /* 0x0000012008027824 */ /* 0x000fe200078e0207 */
[----:B------:R-:W-:-:S04]  /*68a0*/  MOV R7, UR12 ;  /* 0x0000000c00077c02 */ /* 0x000fc80008000f00 */
[----:B------:R-:W-:Y:S01]  /*68b0*/  LEA R2, R6, R2, 0x2 ;  /* 0x0000000206027211 */ /* 0x000fe200078e10ff */
[----:B------:R-:W-:-:S04]  /*68c0*/  IMAD.IADD R6, R3, 0x1, R6 ;  /* 0x0000000103067824 */ /* 0x000fc800078e0206 */
[----:B------:R-:W0:Y:S02]  /*68d0*/  LDS R9, [R2] ;  /* 0x0000000002097984 */ /* 0x000e240000000800 */
[----:B0-----:R-:W-:Y:S01]  /*68e0*/  FMUL R0, R9, R0 ;  /* 0x0000000009007220 */ /* 0x001fe20000400000 */
[----:B------:R-:W-:-:S04]  /*68f0*/  IMAD R9, R14, R7, R6 ;  /* 0x000000070e097224 */ /* 0x000fc800078e0206 */
[----:B------:R-:W-:Y:S01]  /*6900*/  F2FP.F16.F32.PACK_AB R0, RZ, R0 ;  /* 0x00000000ff00723e */ /* 0x000fe200000000ff */
[----:B-1----:R-:W-:-:S05]  /*6910*/  IMAD.WIDE R8, R9, 0x2, R4 ;  /* 0x0000000209087825 */ /* 0x002fca00078e0204 */
[----:B------:R0:W-:Y:S02]  /*6920*/  STG.E.U16 desc[UR8][R8.64], R0 ;  /* 0x0000000008007986 */ /* 0x0001e4000c101508 */
.L_x_66:
[----:B------:R-:W-:Y:S05]  /*6930*/  BSYNC.RECONVERGENT B0 ;  /* 0x0000000000007941 */ /* 0x000fea0003800200 */
.L_x_65:
[----:B------:R-:W-:Y:S01]  /*6940*/  IABS R11, R7 ;  /* 0x00000007000b7213 */ /* 0x000fe20000000000 */
[----:B------:R-:W-:Y:S01]  /*6950*/  IMAD.IADD R6, R37, 0x1, R39 ;  /* 0x0000000125067824 */ /* 0x000fe200078e0227 */
[----:B------:R-:W-:Y:S01]  /*6960*/  ISETP.NE.AND P3, PT, R7, RZ, PT ;  /* 0x000000ff0700720c */ /* 0x000fe20003f65270 */
[----:B------:R-:W-:Y:S01]  /*6970*/  BSSY.RECONVERGENT B0, `(.L_x_70) ;  /* 0x0000044000007945 */ /* 0x000fe20003800200 */
[----:B0-----:R-:W0:Y:S08]  /*6980*/  I2F.RP R0, R11 ;  /* 0x0000000b00007306 */ /* 0x001e300000209400 */
[----:B0-----:R-:W0:Y:S02]  /*6990*/  MUFU.RCP R0, R0 ;  /* 0x0000000000007308 */ /* 0x001e240000001000 */
[----:B0-----:R-:W-:-:S06]  /*69a0*/  VIADD R8, R0, 0xffffffe ;  /* 0x0ffffffe00087836 */ /* 0x001fcc0000000000 */
[----:B------:R0:W2:Y:S02]  /*69b0*/  F2I.FTZ.U32.TRUNC.NTZ R9, R8 ;  /* 0x0000000800097305 */ /* 0x0000a4000021f000 */
[----:B0-----:R-:W-:Y:S01]  /*69c0*/  HFMA2 R8, -RZ, RZ, 0, 0 ;  /* 0x00000000ff087431 */ /* 0x001fe200000001ff */
[----:B--2---:R-:W-:-:S05]  /*69d0*/  IADD3 R2, PT, PT, RZ, -R9, RZ ;  /* 0x80000009ff027210 */ /* 0x004fca0007ffe0ff */
[----:B------:R-:W-:Y:S01]  /*69e0*/  IMAD R13, R2, R11, RZ ;  /* 0x0000000b020d7224 */ /* 0x000fe200078e02ff */
[----:B------:R-:W-:-:S03]  /*69f0*/  IABS R2, R6 ;  /* 0x0000000600027213 */ /* 0x000fc60000000000 */
[----:B------:R-:W-:Y:S01]  /*6a00*/  IMAD.HI.U32 R13, R9, R13, R8 ;  /* 0x0000000d090d7227 */ /* 0x000fe200078e0008 */
[----:B------:R-:W-:-:S04]  /*6a10*/  LOP3.LUT R8, R6, R7, RZ, 0x3c, !PT ;  /* 0x0000000706087212 */ /* 0x000fc800078e3cff */
[----:B------:R-:W-:Y:S01]  /*6a20*/  ISETP.GE.AND P2, PT, R8, RZ, PT ;  /* 0x000000ff0800720c */ /* 0x000fe20003f46270 */
        /* <DEDUP_REMOVED lines=37> */
.L_x_73:
[----:B------:R-:W0:Y:S02]  /*6c80*/  MUFU.RCP R0, R9 ;  /* 0x0000000900007308 */ /* 0x000e240000001000 */
[----:B0-----:R-:W-:-:S04]  /*6c90*/  FFMA R2, R9, R0, -1 ;  /* 0xbf80000009027423 */ /* 0x001fc80000000000 */
[----:B------:R-:W-:-:S04]  /*6ca0*/  FADD.FTZ R7, -R2, -RZ ;  /* 0x800000ff02077221 */ /* 0x000fc80000010100 */
[----:B------:R-:W-:-:S07]  /*6cb0*/  FFMA R0, R0, R7, R0 ;  /* 0x0000000700007223 */ /* 0x000fce0000000000 */
.L_x_74:
[----:B------:R-:W-:Y:S05]  /*6cc0*/  BSYNC.RECONVERGENT B1 ;  /* 0x0000000000017941 */ /* 0x000fea0003800200 */
.L_x_72:
        /* <DEDUP_REMOVED lines=14> */
.L_x_71:
[----:B------:R-:W-:Y:S05]  /*6db0*/  BSYNC.RECONVERGENT B0 ;  /* 0x0000000000007941 */ /* 0x000fea0003800200 */
.L_x_70:
        /* <DEDUP_REMOVED lines=52> */
.L_x_78:
[----:B------:R-:W0:Y:S02]  /*7100*/  MUFU.RCP R0, R9 ;  /* 0x0000000900007308 */ /* 0x000e240000001000 */
[----:B0-----:R-:W-:-:S04]  /*7110*/  FFMA R2, R9, R0, -1 ;  /* 0xbf80000009027423 */ /* 0x001fc80000000000 */
[----:B------:R-:W-:-:S04]  /*7120*/  FADD.FTZ R7, -R2, -RZ ;  /* 0x800000ff02077221 */ /* 0x000fc80000010100 */
[----:B------:R-:W-:-:S07]  /*7130*/  FFMA R0, R0, R7, R0 ;  /* 0x0000000700007223 */ /* 0x000fce0000000000 */
.L_x_79:
[----:B------:R-:W-:Y:S05]  /*7140*/  BSYNC.RECONVERGENT B1 ;  /* 0x0000000000017941 */ /* 0x000fea0003800200 */
.L_x_77:
        /* <DEDUP_REMOVED lines=14> */
.L_x_76:
[----:B------:R-:W-:Y:S05]  /*7230*/  BSYNC.RECONVERGENT B0 ;  /* 0x0000000000007941 */ /* 0x000fea0003800200 */
.L_x_75:
        /* <DEDUP_REMOVED lines=52> */
.L_x_83:
[----:B------:R-:W0:Y:S02]  /*7580*/  MUFU.RCP R0, R9 ;  /* 0x0000000900007308 */ /* 0x000e240000001000 */
[----:B0-----:R-:W-:-:S04]  /*7590*/  FFMA R2, R9, R0, -1 ;  /* 0xbf80000009027423 */ /* 0x001fc80000000000 */
[----:B------:R-:W-:-:S04]  /*75a0*/  FADD.FTZ R7, -R2, -RZ ;  /* 0x800000ff02077221 */ /* 0x000fc80000010100 */
[----:B------:R-:W-:-:S07]  /*75b0*/  FFMA R0, R0, R7, R0 ;  /* 0x0000000700007223 */ /* 0x000fce0000000000 */
.L_x_84:
[----:B------:R-:W-:Y:S05]  /*75c0*/  BSYNC.RECONVERGENT B1 ;  /* 0x0000000000017941 */ /* 0x000fea0003800200 */
.L_x_82:
[----:B------:R-:W0:Y:S01]  /*75d0*/  S2R R7, SR_CgaCtaId ;  /* 0x0000000000077919 */ /* 0x000e220000008800 */
[----:B------:R-:W-:-:S05]  /*75e0*/  MOV R2, 0x400 ;  /* 0x0000040000027802 */ /* 0x000fca0000000f00 */
[----:B------:R-:W-:-:S05]  /*75f0*/  VIADD R2, R2, 0x3600 ;  /* 0x0000360002027836 */ /* 0x000fca0000000000 */
[----:B0-----:R-:W-:-:S05]  /*7600*/  LEA R7, R7, R2, 0x18 ;  /* 0x0000000207077211 */ /* 0x001fca00078ec0ff */
[----:B------:R-:W-:-:S05]  /*7610*/  IMAD R2, R14, 0x120, R7 ;  /* 0x000001200e027824 */ /* 0x000fca00078e0207 */
[----:B------:R-:W-:Y:S01]  /*7620*/  LEA R2, R8, R2, 0x2 ;  /* 0x0000000208027211 */ /* 0x000fe200078e10ff */
[----:B------:R-:W-:-:S04]  /*7630*/  IMAD.IADD R8, R3, 0x1, R8 ;  /* 0x0000000103087824 */ /* 0x000fc800078e0208 */
[----:B------:R-:W0:Y:S01]  /*7640*/  LDS R7, [R2] ;  /* 0x0000000002077984 */ /* 0x000e220000000800 */
[----:B------:R-:W-:-:S04]  /*7650*/  IMAD R9, R15, UR12, R8 ;  /* 0x0000000c0f097c24 */ /* 0x000fc8000f8e0208 */
[----:B-1----:R-:W-:-:S04]  /*7660*/  IMAD.WIDE R8, R9, 0x2, R4 ;  /* 0x0000000209087825 */ /* 0x002fc800078e0204 */
[----:B0-----:R-:W-:-:S05]  /*7670*/  FMUL R0, R7, R0 ;  /* 0x0000000007007220 */ /* 0x001fca0000400000 */
[----:B------:R-:W-:-:S05]  /*7680*/  F2FP.F16.F32.PACK_AB R0, RZ, R0 ;  /* 0x00000000ff00723e */ /* 0x000fca00000000ff */
[----:B------:R0:W-:Y:S02]  /*7690*/  STG.E.U16 desc[UR8][R8.64], R0 ;  /* 0x0000000008007986 */ /* 0x0001e4000c101508 */
.L_x_81:
[----:B------:R-:W-:Y:S05]  /*76a0*/  BSYNC.RECONVERGENT B0 ;  /* 0x0000000000007941 */ /* 0x000fea0003800200 */
.L_x_80:
[----:B------:R-:W-:-:S04]  /*76b0*/  IADD3 R39, PT, PT, R6, R37, RZ ;  /* 0x0000002506277210 */ /* 0x000fc80007ffe0ff */
[----:B------:R-:W-:-:S13]  /*76c0*/  ISETP.GE.AND P0, PT, R39, R36, PT ;  /* 0x000000242700720c */ /* 0x000fda0003f06270 */
[----:B------:R-:W-:Y:S05]  /*76d0*/  @!P0 BRA `(.L_x_85) ;  /* 0xffffffec00788947 */ /* 0x000fea000383ffff */
[----:B------:R-:W-:Y:S05]  /*76e0*/  EXIT ;  /* 0x000000000000794d */ /* 0x000fea0003800000 */
.L_x_47:
[----:B------:R-:W-:Y:S01]  /*76f0*/  HFMA2 R16, -RZ, RZ, 0, 1.847743988037109375e-06 ;  /* 0x0000001fff107431 */ /* 0x000fe200000001ff */
[----:B------:R-:W-:Y:S01]  /*7700*/  BSSY B0, `(.L_x_86) ;  /* 0x0000006000007945 */ /* 0x000fe20003800000 */
[----:B------:R-:W-:Y:S02]  /*7710*/  IMAD.MOV.U32 R14, RZ, RZ, 0x10 ;  /* 0x00000010ff0e7424 */ /* 0x000fe400078e00ff */
[----:B------:R-:W-:-:S07]  /*7720*/  IMAD.MOV.U32 R11, RZ, RZ, -0x1 ;  /* 0xffffffffff0b7424 */ /* 0x000fce00078e00ff */
[----:B------:R-:W-:Y:S05]  /*7730*/  WARPSYNC.COLLECTIVE R11, `(.L_x_87) ;  /* 0x000000000b087348 */ /* 0x000fea0003c00000 */
[----:B------:R0:W1:Y:S02]  /*7740*/  SHFL.DOWN P1, R10, R5, R14, R16 ;  /* 0x0800000e050a7389 */ /* 0x0000640000020010 */
[----:B01----:R-:W-:Y:S05]  /*7750*/  ENDCOLLECTIVE ;  /* 0x000000000000791b */ /* 0x003fea0003800000 */
.L_x_87:
[----:B------:R-:W-:Y:S05]  /*7760*/  BSYNC B0 ;  /* 0x0000000000007941 */ /* 0x000fea0003800000 */
.L_x_86:
[----:B------:R-:W-:Y:S01]  /*7770*/  MOV R6, R10 ;  /* 0x0000000a00067202 */ /* 0x000fe20000000f00 */
[----:B------:R-:W-:Y:S02]  /*7780*/  HFMA2 R14, -RZ, RZ, 0, 4.76837158203125e-07 ;  /* 0x00000008ff0e7431 */ /* 0x000fe400000001ff */
[----:B------:R-:W-:Y:S01]  /*7790*/  IMAD.MOV.U32 R16, RZ, RZ, 0x1f ;  /* 0x0000001fff107424 */ /* 0x000fe200078e00ff */
[----:B------:R-:W-:Y:S02]  /*77a0*/  MOV R11, 0xffffffff ;  /* 0xffffffff000b7802 */ /* 0x000fe40000000f00 */
[----:B------:R-:W-:-:S05]  /*77b0*/  FMNMX R6, R5, R6, !PT ;  /* 0x0000000605067209 */ /* 0x000fca0007800000 */
[----:B------:R-:W-:-:S07]  /*77c0*/  IMAD.MOV.U32 R5, RZ, RZ, R6 ;  /* 0x000000ffff057224 */ /* 0x000fce00078e0006 */
[----:B------:R-:W-:Y:S05]  /*77d0*/  WARPSYNC.COLLECTIVE R11, `(.L_x_88) ;  /* 0x000000000b087348 */ /* 0x000fea0003c00000 */
[----:B------:R0:W1:Y:S02]  /*77e0*/  SHFL.DOWN P1, R10, R5, R14, R16 ;  /* 0x0800000e050a7389 */ /* 0x0000640000020010 */
[----:B01----:R-:W-:Y:S05]  /*77f0*/  ENDCOLLECTIVE ;  /* 0x000000000000791b */ /* 0x003fea0003800000 */
.L_x_88:
[----:B------:R-:W-:Y:S02]  /*7800*/  IMAD.MOV.U32 R14, RZ, RZ, 0x4 ;  /* 0x00000004ff0e7424 */ /* 0x000fe400078e00ff */
[----:B------:R-:W-:-:S05]  /*7810*/  IMAD.MOV.U32 R7, RZ, RZ, R10 ;  /* 0x000000ffff077224 */ /* 0x000fca00078e000a */
[----:B------:R-:W-:Y:S01]  /*7820*/  FMNMX R7, R6, R7, !PT ;  /* 0x0000000706077209 */ /* 0x000fe20007800000 */
[----:B------:R-:W-:-:S03]  /*7830*/  IMAD.MOV.U32 R6, RZ, RZ, RZ ;  /* 0x000000ffff067224 */ /* 0x000fc600078e00ff */
[----:B------:R-:W-:-:S07]  /*7840*/  MOV R5, R7 ;  /* 0x0000000700057202 */ /* 0x000fce0000000f00 */
[----:B------:R-:W-:Y:S05]  /*7850*/  WARPSYNC.COLLECTIVE R11, `(.L_x_89) ;  /* 0x000000000b087348 */ /* 0x000fea0003c00000 */
[----:B------:R0:W1:Y:S02]  /*7860*/  SHFL.DOWN P1, R10, R5, R14, R16 ;  /* 0x0800000e050a7389 */ /* 0x0000640000020010 */
[----:B01----:R-:W-:Y:S05]  /*7870*/  ENDCOLLECTIVE ;  /* 0x000000000000791b */ /* 0x003fea0003800000 */
.L_x_89:
[----:B------:R-:W-:Y:S01]  /*7880*/  HFMA2 R14, -RZ, RZ, 0, 1.1920928955078125e-07 ;  /* 0x00000002ff0e7431 */ /* 0x000fe200000001ff */
[----:B------:R-:W-:-:S04]  /*7890*/  MOV R8, R10 ;  /* 0x0000000a00087202 */ /* 0x000fc80000000f00 */
[----:B------:R-:W-:Y:S01]  /*78a0*/  FMNMX R8, R7, R8, !PT ;  /* 0x0000000807087209 */ /* 0x000fe20007800000 */
[----:B------:R-:W-:-:S04]  /*78b0*/  HFMA2 R7, -RZ, RZ, 0, 1.847743988037109375e-06 ;  /* 0x0000001fff077431 */ /* 0x000fc800000001ff */
[----:B------:R-:W-:-:S07]  /*78c0*/  IMAD.MOV.U32 R5, RZ, RZ, R8 ;  /* 0x000000ffff057224 */ /* 0x000fce00078e0008 */
[----:B------:R-:W-:Y:S05]  /*78d0*/  WARPSYNC.COLLECTIVE R11, `(.L_x_90) ;  /* 0x000000000b087348 */ /* 0x000fea0003c00000 */
[----:B------:R0:W1:Y:S02]  /*78e0*/  SHFL.DOWN P1, R10, R5, R14, R16 ;  /* 0x0800000e050a7389 */ /* 0x0000640000020010 */
[----:B01----:R-:W-:Y:S05]  /*78f0*/  ENDCOLLECTIVE ;  /* 0x000000000000791b */ /* 0x003fea0003800000 */
.L_x_90:
[----:B------:R-:W-:Y:S02]  /*7900*/  IMAD.MOV.U32 R14, RZ, RZ, 0x1 ;  /* 0x00000001ff0e7424 */ /* 0x000fe400078e00ff */
[----:B------:R-:W-:-:S05]  /*7910*/  IMAD.MOV.U32 R9, RZ, RZ, R10 ;  /* 0x000000ffff097224 */ /* 0x000fca00078e000a */
[----:B------:R-:W-:-:S04]  /*7920*/  FMNMX R9, R8, R9, !PT ;  /* 0x0000000908097209 */ /* 0x000fc80007800000 */
[----:B------:R-:W-:-:S07]  /*7930*/  MOV R5, R9 ;  /* 0x0000000900057202 */ /* 0x000fce0000000f00 */
[----:B------:R-:W-:Y:S05]  /*7940*/  WARPSYNC.COLLECTIVE R11, `(.L_x_91) ;  /* 0x000000000b087348 */ /* 0x000fea0003c00000 */
[----:B------:R0:W1:Y:S02]  /*7950*/  SHFL.DOWN P1, R10, R5, R14, R16 ;  /* 0x0800000e050a7389 */ /* 0x0000640000020010 */
[----:B01----:R-:W-:Y:S05]  /*7960*/  ENDCOLLECTIVE ;  /* 0x000000000000791b */ /* 0x003fea0003800000 */
.L_x_91:
[----:B------:R-:W-:-:S04]  /*7970*/  FMNMX R10, R9, R10, !PT ;  /* 0x0000000a090a7209 */ /* 0x000fc80007800000 */
[----:B------:R-:W-:-:S07]  /*7980*/  MOV R8, R10 ;  /* 0x0000000a00087202 */ /* 0x000fce0000000f00 */
[----:B------:R-:W-:Y:S05]  /*7990*/  WARPSYNC.COLLECTIVE R11, `(.L_x_92) ;  /* 0x000000000b087348 */ /* 0x000fea0003c00000 */
[----:B------:R0:W1:Y:S02]  /*79a0*/  SHFL.IDX P1, R54, R8, R6, R7 ;  /* 0x0000000608367389 */ /* 0x0000640000020007 */
[----:B01----:R-:W-:Y:S05]  /*79b0*/  ENDCOLLECTIVE ;  /* 0x000000000000791b */ /* 0x003fea0003800000 */
.L_x_92:
[----:B------:R-:W-:Y:S01]  /*79c0*/  IMAD.MOV.U32 R51, RZ, RZ, R54 ;  /* 0x000000ffff337224 */ /* 0x000fe200078e0036 */
[----:B------:R-:W-:Y:S06]  /*79d0*/  BRA `(.L_x_93) ;  /* 0xffffffd400f07947 */ /* 0x000fec000383ffff */
.L_x_51:
[----:B------:R-:W-:Y:S01]  /*79e0*/  BSSY B0, `(.L_x_94) ;  /* 0x0000007000007945 */ /* 0x000fe20003800000 */
[----:B------:R-:W-:Y:S01]  /*79f0*/  MOV R14, 0x10 ;  /* 0x00000010000e7802 */ /* 0x000fe20000000f00 */
[----:B------:R-:W-:Y:S01]  /*7a00*/  IMAD.MOV.U32 R16, RZ, RZ, 0x1f ;  /* 0x0000001fff107424 */ /* 0x000fe200078e00ff */
[----:B------:R-:W-:-:S07]  /*7a10*/  MOV R11, 0xffffffff ;  /* 0xffffffff000b7802 */ /* 0x000fce0000000f00 */
[----:B01----:R-:W-:Y:S05]  /*7a20*/  WARPSYNC.COLLECTIVE R11, `(.L_x_95) ;  /* 0x000000000b087348 */ /* 0x003fea0003c00000 */
[----:B------:R2:W3:Y:S02]  /*7a30*/  SHFL.DOWN P1, R10, R5, R14, R16 ;  /* 0x0800000e050a7389 */ /* 0x0004e40000020010 */
[----:B0123--:R-:W-:Y:S05]  /*7a40*/  ENDCOLLECTIVE ;  /* 0x000000000000791b */ /* 0x00ffea0003800000 */
.L_x_95:
[----:B------:R-:W-:Y:S05]  /*7a50*/  BSYNC B0 ;  /* 0x0000000000007941 */ /* 0x000fea0003800000 */
.L_x_94:
[----:B------:R-:W-:Y:S02]  /*7a60*/  IMAD.MOV.U32 R4, RZ, RZ, R10 ;  /* 0x000000ffff047224 */ /* 0x000fe400078e000a */
[----:B------:R-:W-:Y:S02]  /*7a70*/  HFMA2 R16, -RZ, RZ, 0, 1.847743988037109375e-06 ;  /* 0x0000001fff107431 */ /* 0x000fe400000001ff */
[----:B------:R-:W-:Y:S02]  /*7a80*/  IMAD.MOV.U32 R14, RZ, RZ, 0x8 ;  /* 0x00000008ff0e7424 */ /* 0x000fe400078e00ff */
[----:B------:R-:W-:Y:S01]  /*7a90*/  FADD R4, R5, R4 ;  /* 0x0000000405047221 */ /* 0x000fe20000000000 */
[----:B------:R-:W-:-:S04]  /*7aa0*/  IMAD.MOV.U32 R11, RZ, RZ, -0x1 ;  /* 0xffffffffff0b7424 */ /* 0x000fc800078e00ff */
[----:B------:R-:W-:-:S07]  /*7ab0*/  MOV R5, R4 ;  /* 0x0000000400057202 */ /* 0x000fce0000000f00 */
[----:B------:R-:W-:Y:S05]  /*7ac0*/  WARPSYNC.COLLECTIVE R11, `(.L_x_96) ;  /* 0x000000000b087348 */ /* 0x000fea0003c00000 */
[----:B------:R0:W1:Y:S02]  /*7ad0*/  SHFL.DOWN P1, R10, R5, R14, R16 ;  /* 0x0800000e050a7389 */ /* 0x0000640000020010 */
[----:B01----:R-:W-:Y:S05]  /*7ae0*/  ENDCOLLECTIVE ;  /* 0x000000000000791b */ /* 0x003fea0003800000 */
.L_x_96:
[----:B------:R-:W-:Y:S01]  /*7af0*/  HFMA2 R14, -RZ, RZ, 0, 2.384185791015625e-07 ;  /* 0x00000004ff0e7431 */ /* 0x000fe200000001ff */
[----:B------:R-:W-:-:S05]  /*7b00*/  MOV R7, R10 ;  /* 0x0000000a00077202 */ /* 0x000fca0000000f00 */
[----:B------:R-:W-:-:S04]  /*7b10*/  FADD R7, R4, R7 ;  /* 0x0000000704077221 */ /* 0x000fc80000000000 */
[----:B------:R-:W-:-:S07]  /*7b20*/  IMAD.MOV.U32 R5, RZ, RZ, R7 ;  /* 0x000000ffff057224 */ /* 0x000fce00078e0007 */
[----:B------:R-:W-:Y:S05]  /*7b30*/  WARPSYNC.COLLECTIVE R11, `(.L_x_97) ;  /* 0x000000000b087348 */ /* 0x000fea0003c00000 */
[----:B------:R0:W1:Y:S02]  /*7b40*/  SHFL.DOWN P1, R10, R5, R14, R16 ;  /* 0x0800000e050a7389 */ /* 0x0000640000020010 */
[----:B01----:R-:W-:Y:S05]  /*7b50*/  ENDCOLLECTIVE ;  /* 0x000000000000791b */ /* 0x003fea0003800000 */
.L_x_97:
[----:B------:R-:W-:Y:S02]  /*7b60*/  IMAD.MOV.U32 R14, RZ, RZ, 0x2 ;  /* 0x00000002ff0e7424 */ /* 0x000fe400078e00ff */
[----:B------:R-:W-:-:S04]  /*7b70*/  IMAD.MOV.U32 R6, RZ, RZ, R10 ;  /* 0x000000ffff067224 */ /* 0x000fc800078e000a */
[----:B------:R-:W-:Y:S01]  /*7b80*/  FADD R6, R7, R6 ;  /* 0x0000000607067221 */ /* 0x000fe20000000000 */
[----:B------:R-:W-:-:S04]  /*7b90*/  IMAD.MOV.U32 R7, RZ, RZ, 0x1f ;  /* 0x0000001fff077424 */ /* 0x000fc800078e00ff */
[----:B------:R-:W-:-:S07]  /*7ba0*/  MOV R5, R6 ;  /* 0x0000000600057202 */ /* 0x000fce0000000f00 */
[----:B------:R-:W-:Y:S05]  /*7bb0*/  WARPSYNC.COLLECTIVE R11, `(.L_x_98) ;  /* 0x000000000b087348 */ /* 0x000fea0003c00000 */
[----:B------:R0:W1:Y:S02]  /*7bc0*/  SHFL.DOWN P1, R10, R5, R14, R16 ;  /* 0x0800000e050a7389 */ /* 0x0000640000020010 */
[----:B01----:R-:W-:Y:S05]  /*7bd0*/  ENDCOLLECTIVE ;  /* 0x000000000000791b */ /* 0x003fea0003800000 */
.L_x_98:
[----:B------:R-:W-:Y:S01]  /*7be0*/  HFMA2 R14, -RZ, RZ, 0, 5.9604644775390625e-08 ;  /* 0x00000001ff0e7431 */ /* 0x000fe200000001ff */
[----:B------:R-:W-:-:S05]  /*7bf0*/  MOV R9, R10 ;  /* 0x0000000a00097202 */ /* 0x000fca0000000f00 */
[----:B------:R-:W-:Y:S01]  /*7c00*/  FADD R9, R6, R9 ;  /* 0x0000000906097221 */ /* 0x000fe20000000000 */
[----:B------:R-:W-:-:S03]  /*7c10*/  MOV R6, RZ ;  /* 0x000000ff00067202 */ /* 0x000fc60000000f00 */
[----:B------:R-:W-:-:S07]  /*7c20*/  IMAD.MOV.U32 R5, RZ, RZ, R9 ;  /* 0x000000ffff057224 */ /* 0x000fce00078e0009 */
[----:B------:R-:W-:Y:S05]  /*7c30*/  WARPSYNC.COLLECTIVE R11, `(.L_x_99) ;  /* 0x000000000b087348 */ /* 0x000fea0003c00000 */
[----:B------:R0:W1:Y:S02]  /*7c40*/  SHFL.DOWN P1, R10, R5, R14, R16 ;  /* 0x0800000e050a7389 */ /* 0x0000640000020010 */
[----:B01----:R-:W-:Y:S05]  /*7c50*/  ENDCOLLECTIVE ;  /* 0x000000000000791b */ /* 0x003fea0003800000 */
.L_x_99:
[----:B------:R-:W-:-:S04]  /*7c60*/  IMAD.MOV.U32 R8, RZ, RZ, R10 ;  /* 0x000000ffff087224 */ /* 0x000fc800078e000a */
[----:B------:R-:W-:-:S07]  /*7c70*/  FADD R8, R9, R8 ;  /* 0x0000000809087221 */ /* 0x000fce0000000000 */
[----:B------:R-:W-:Y:S05]  /*7c80*/  WARPSYNC.COLLECTIVE R11, `(.L_x_100) ;  /* 0x000000000b087348 */ /* 0x000fea0003c00000 */
[----:B------:R0:W1:Y:S02]  /*7c90*/  SHFL.IDX P1, R54, R8, R6, R7 ;  /* 0x0000000608367389 */ /* 0x0000640000020007 */
[----:B01----:R-:W-:Y:S05]  /*7ca0*/  ENDCOLLECTIVE ;  /* 0x000000000000791b */ /* 0x003fea0003800000 */
.L_x_100:
[----:B------:R-:W-:Y:S05]  /*7cb0*/  BRA `(.L_x_101) ;  /* 0xffffffd8001c7947 */ /* 0x000fea000383ffff */
        .weak           $__internal_0_$__cuda_sm20_div_u16
        .type           $__internal_0_$__cuda_sm20_div_u16,@function
        .size           $__internal_0_$__cuda_sm20_div_u16,($__internal_1_$__cuda_sm20_rcp_rn_f32_slowpath - $__internal_0_$__cuda_sm20_div_u16)
$__internal_0_$__cuda_sm20_div_u16:
[----:B------:R-:W0:Y:S01]  /*7cc0*/  I2F.U16 R3, R2 ;  /* 0x0000000200037306 */ /* 0x000e220000101000 */
[----:B------:R-:W-:Y:S01]  /*7cd0*/  HFMA2 R4, -RZ, RZ, 15, 0 ;  /* 0x4b800000ff047431 */ /* 0x000fe200000001ff */
[----:B------:R-:W-:Y:S02]  /*7ce0*/  I2FP.F32.U32.RZ R0, R0 ;  /* 0x0000000000007245 */ /* 0x000fe4000020d000 */
[C---:B0-----:R-:W-:Y:S02]  /*7cf0*/  FSETP.GEU.AND P1, PT, |R3|.reuse, 1.175494350822287508e-38, PT ;  /* 0x008000000300780b */ /* 0x041fe40003f2e200 */
[----:B------:R-:W-:Y:S02]  /*7d00*/  FSETP.GT.AND P0, PT, |R3|, 8.50705917302346158658e+37, PT ;  /* 0x7e8000000300780b */ /* 0x000fe40003f04200 */
[----:B------:R-:W-:-:S04]  /*7d10*/  FSEL R4, R4, 1, !P1 ;  /* 0x3f80000004047808 */ /* 0x000fc80004800000 */
[----:B------:R-:W-:Y:S02]  /*7d20*/  FSEL R4, R4, 0.25, !P0 ;  /* 0x3e80000004047808 */ /* 0x000fe40004000000 */
[----:B------:R-:W-:Y:S01]  /*7d30*/  ISETP.NE.U32.AND P0, PT, R2, RZ, PT ;  /* 0x000000ff0200720c */ /* 0x000fe20003f05070 */
[----:B------:R-:W-:Y:S02]  /*7d40*/  IMAD.MOV.U32 R2, RZ, RZ, R7 ;  /* 0x000000ffff027224 */ /* 0x000fe400078e0007 */
[----:B------:R-:W-:-:S04]  /*7d50*/  FMUL R6, R3, R4 ;  /* 0x0000000403067220 */ /* 0x000fc80000400000 */
[----:B------:R-:W0:Y:S02]  /*7d60*/  MUFU.RCP R3, R6 ;  /* 0x0000000600037308 */ /* 0x000e240000001000 */
[----:B0-----:R-:W-:-:S04]  /*7d70*/  FMUL R3, R4, R3 ;  /* 0x0000000304037220 */ /* 0x001fc80000400000 */
[----:B------:R-:W-:-:S04]  /*7d80*/  VIADD R3, R3, 0x2 ;  /* 0x0000000203037836 */ /* 0x000fc80000000000 */
[----:B------:R-:W-:Y:S01]  /*7d90*/  FMUL.RZ R0, R0, R3 ;  /* 0x0000000300007220 */ /* 0x000fe2000040c000 */
[----:B------:R-:W-:-:S05]  /*7da0*/  HFMA2 R3, -RZ, RZ, 0, 0 ;  /* 0x00000000ff037431 */ /* 0x000fca00000001ff */
[----:B------:R-:W0:Y:S02]  /*7db0*/  F2I.U32.TRUNC.NTZ R0, R0 ;  /* 0x0000000000007305 */ /* 0x000e24000020f000 */
[----:B0-----:R-:W-:Y:S02]  /*7dc0*/  LOP3.LUT R4, R0, 0xffff, RZ, 0xc0, !PT ;  /* 0x0000ffff00047812 */ /* 0x001fe400078ec0ff */
[----:B------:R-:W-:Y:S01]  /*7dd0*/  @!P0 MOV R4, 0xffffffff ;  /* 0xffffffff00048802 */ /* 0x000fe20000000f00 */
[----:B------:R-:W-:Y:S06]  /*7de0*/  RET.REL.NODEC R2 `(_Z27flash_attention_fused_basicPK6__halfS1_S1_PS_iiiif) ;  /* 0xffffff8002847950 */ /* 0x000fec0003c3ffff */
        .weak           $__internal_1_$__cuda_sm20_rcp_rn_f32_slowpath
        .type           $__internal_1_$__cuda_sm20_rcp_rn_f32_slowpath,@function
        .size           $__internal_1_$__cuda_sm20_rcp_rn_f32_slowpath,(.L_x_108 - $__internal_1_$__cuda_sm20_rcp_rn_f32_slowpath)
$__internal_1_$__cuda_sm20_rcp_rn_f32_slowpath:
[----:B------:R-:W-:Y:S01]  /*7df0*/  IMAD.SHL.U32 R0, R2, 0x2, RZ ;  /* 0x0000000202007824 */ /* 0x000fe200078e00ff */
[----:B------:R-:W-:Y:S04]  /*7e00*/  BSSY.RECONVERGENT B3, `(.L_x_102) ;  /* 0x0000030000037945 */ /* 0x000fe80003800200 */
[----:B------:R-:W-:-:S04]  /*7e10*/  SHF.R.U32.HI R17, RZ, 0x18, R0 ;  /* 0x00000018ff117819 */ /* 0x000fc80000011600 */
[----:B------:R-:W-:-:S13]  /*7e20*/  ISETP.NE.U32.AND P0, PT, R17, RZ, PT ;  /* 0x000000ff1100720c */ /* 0x000fda0003f05070 */
[----:B------:R-:W-:Y:S05]  /*7e30*/  @P0 BRA `(.L_x_103) ;  /* 0x0000000000280947 */ /* 0x000fea0003800000 */
[----:B------:R-:W-:-:S04]  /*7e40*/  SHF.L.U32 R0, R2, 0x1, RZ ;  /* 0x0000000102007819 */ /* 0x000fc800000006ff */
[----:B------:R-:W-:-:S13]  /*7e50*/  ISETP.NE.AND P0, PT, R0, RZ, PT ;  /* 0x000000ff0000720c */ /* 0x000fda0003f05270 */
[----:B------:R-:W-:Y:S01]  /*7e60*/  @P0 FFMA R10, R2, 1.84467440737095516160e+19, RZ ;  /* 0x5f800000020a0823 */ /* 0x000fe200000000ff */
[----:B------:R-:W-:Y:S08]  /*7e70*/  @!P0 MUFU.RCP R9, R2 ;  /* 0x0000000200098308 */ /* 0x000ff00000001000 */
[----:B------:R-:W0:Y:S02]  /*7e80*/  @P0 MUFU.RCP R11, R10 ;  /* 0x0000000a000b0308 */ /* 0x000e240000001000 */
[----:B0-----:R-:W-:-:S04]  /*7e90*/  @P0 FFMA R0, R10, R11, -1 ;  /* 0xbf8000000a000423 */ /* 0x001fc8000000000b */
[----:B------:R-:W-:-:S04]  /*7ea0*/  @P0 FADD.FTZ R0, -R0, -RZ ;  /* 0x800000ff00000221 */ /* 0x000fc80000010100 */
[----:B------:R-:W-:-:S04]  /*7eb0*/  @P0 FFMA R0, R11, R0, R11 ;  /* 0x000000000b000223 */ /* 0x000fc8000000000b */
[----:B------:R-:W-:Y:S01]  /*7ec0*/  @P0 FFMA R9, R0, 1.84467440737095516160e+19, RZ ;  /* 0x5f80000000090823 */ /* 0x000fe200000000ff */
[----:B------:R-:W-:Y:S06]  /*7ed0*/  BRA `(.L_x_104) ;  /* 0x0000000000887947 */ /* 0x000fec0003800000 */
.L_x_103:
[----:B------:R-:W-:-:S05]  /*7ee0*/  VIADD R19, R17, 0xffffff03 ;  /* 0xffffff0311137836 */ /* 0x000fca0000000000 */
[----:B------:R-:W-:-:S13]  /*7ef0*/  ISETP.GT.U32.AND P0, PT, R19, 0x1, PT ;  /* 0x000000011300780c */ /* 0x000fda0003f04070 */
[----:B------:R-:W-:Y:S05]  /*7f00*/  @P0 BRA `(.L_x_105) ;  /* 0x0000000000780947 */ /* 0x000fea0003800000 */
[----:B------:R-:W-:Y:S02]  /*7f10*/  LOP3.LUT R0, R2, 0x7fffff, RZ, 0xc0, !PT ;  /* 0x007fffff02007812 */ /* 0x000fe400078ec0ff */
[----:B------:R-:W-:Y:S02]  /*7f20*/  MOV R12, 0x3 ;  /* 0x00000003000c7802 */ /* 0x000fe40000000f00 */
[----:B------:R-:W-:Y:S02]  /*7f30*/  LOP3.LUT R0, R0, 0x3f800000, RZ, 0xfc, !PT ;  /* 0x3f80000000007812 */ /* 0x000fe400078efcff */
[----:B------:R-:W-:Y:S02]  /*7f40*/  SHF.L.U32 R12, R12, R19, RZ ;  /* 0x000000130c0c7219 */ /* 0x000fe400000006ff */
[----:B------:R-:W0:Y:S02]  /*7f50*/  MUFU.RCP R9, R0 ;  /* 0x0000000000097308 */ /* 0x000e240000001000 */
[----:B0-----:R-:W-:-:S04]  /*7f60*/  FFMA R10, R0, R9, -1 ;  /* 0xbf800000000a7423 */ /* 0x001fc80000000009 */
[----:B------:R-:W-:-:S04]  /*7f70*/  FADD.FTZ R10, -R10, -RZ ;  /* 0x800000ff0a0a7221 */ /* 0x000fc80000010100 */
[CCC-:B------:R-:W-:Y:S01]  /*7f80*/  FFMA.RM R11, R9.reuse, R10.reuse, R9.reuse ;  /* 0x0000000a090b7223 */ /* 0x1c0fe20000004009 */
[----:B------:R-:W-:-:S04]  /*7f90*/  FFMA.RP R10, R9, R10, R9 ;  /* 0x0000000a090a7223 */ /* 0x000fc80000008009 */
[C---:B------:R-:W-:Y:S02]  /*7fa0*/  LOP3.LUT R9, R11.reuse, 0x7fffff, RZ, 0xc0, !PT ;  /* 0x007fffff0b097812 */ /* 0x040fe400078ec0ff */
[----:B------:R-:W-:Y:S02]  /*7fb0*/  FSETP.NEU.FTZ.AND P0, PT, R11, R10, PT ;  /* 0x0000000a0b00720b */ /* 0x000fe40003f1d000 */
[----:B------:R-:W-:Y:S02]  /*7fc0*/  LOP3.LUT R9, R9, 0x800000, RZ, 0xfc, !PT ;  /* 0x0080000009097812 */ /* 0x000fe400078efcff */
[----:B------:R-:W-:Y:S02]  /*7fd0*/  SEL R10, RZ, 0xffffffff, !P0 ;  /* 0xffffffffff0a7807 */ /* 0x000fe40004000000 */
[----:B------:R-:W-:-:S03]  /*7fe0*/  LOP3.LUT R12, R12, R9, RZ, 0xc0, !PT ;  /* 0x000000090c0c7212 */ /* 0x000fc600078ec0ff */
[----:B------:R-:W-:Y:S01]  /*7ff0*/  IMAD.MOV R10, RZ, RZ, -R10 ;  /* 0x000000ffff0a7224 */ /* 0x000fe200078e0a0a */
[----:B------:R-:W-:-:S04]  /*8000*/  SHF.R.U32.HI R12, RZ, R19, R12 ;  /* 0x00000013ff0c7219 */ /* 0x000fc8000001160c */
[----:B------:R-:W-:Y:S02]  /*8010*/  LOP3.LUT P1, RZ, R10, R19, R9, 0xf8, !PT ;  /* 0x000000130aff7212 */ /* 0x000fe4000782f809 */
[C---:B------:R-:W-:Y:S02]  /*8020*/  LOP3.LUT P0, RZ, R12.reuse, 0x1, RZ, 0xc0, !PT ;  /* 0x000000010cff7812 */ /* 0x040fe4000780c0ff */
[----:B------:R-:W-:-:S04]  /*8030*/  LOP3.LUT P2, RZ, R12, 0x2, RZ, 0xc0, !PT ;  /* 0x000000020cff7812 */ /* 0x000fc8000784c0ff */
[----:B------:R-:W-:Y:S02]  /*8040*/  PLOP3.LUT P0, PT, P0, P1, P2, 0xe0, 0x0 ;  /* 0x000000000000781c */ /* 0x000fe40000703c20 */
[----:B------:R-:W-:Y:S02]  /*8050*/  LOP3.LUT P1, RZ, R2, 0x7fffff, RZ, 0xc0, !PT ;  /* 0x007fffff02ff7812 */ /* 0x000fe4000782c0ff */
[----:B------:R-:W-:-:S04]  /*8060*/  SEL R0, RZ, 0x1, !P0 ;  /* 0x00000001ff007807 */ /* 0x000fc80004000000 */
[----:B------:R-:W-:-:S04]  /*8070*/  IADD3 R0, PT, PT, -R0, RZ, RZ ;  /* 0x000000ff00007210 */ /* 0x000fc80007ffe1ff */
[----:B------:R-:W-:Y:S01]  /*8080*/  ISETP.GE.AND P0, PT, R0, RZ, PT ;  /* 0x000000ff0000720c */ /* 0x000fe20003f06270 */
[----:B------:R-:W-:-:S05]  /*8090*/  VIADD R0, R17, 0xffffff04 ;  /* 0xffffff0411007836 */ /* 0x000fca0000000000 */
[----:B------:R-:W-:-:S07]  /*80a0*/  SHF.R.U32.HI R9, RZ, R0, R9 ;  /* 0x00000000ff097219 */ /* 0x000fce0000011609 */
[----:B------:R-:W-:-:S05]  /*80b0*/  @!P0 IADD3 R9, PT, PT, R9, 0x1, RZ ;  /* 0x0000000109098810 */ /* 0x000fca0007ffe0ff */
[----:B------:R-:W-:-:S05]  /*80c0*/  @!P1 IMAD.SHL.U32 R9, R9, 0x2, RZ ;  /* 0x0000000209099824 */ /* 0x000fca00078e00ff */
[----:B------:R-:W-:Y:S01]  /*80d0*/  LOP3.LUT R9, R9, 0x80000000, R2, 0xf8, !PT ;  /* 0x8000000009097812 */ /* 0x000fe200078ef802 */
[----:B------:R-:W-:Y:S06]  /*80e0*/  BRA `(.L_x_104) ;  /* 0x0000000000047947 */ /* 0x000fec0003800000 */
.L_x_105:
[----:B------:R0:W1:Y:S02]  /*80f0*/  MUFU.RCP R9, R2 ;  /* 0x0000000200097308 */ /* 0x0000640000001000 */
.L_x_104:
[----:B------:R-:W-:Y:S05]  /*8100*/  BSYNC.RECONVERGENT B3 ;  /* 0x0000000000037941 */ /* 0x000fea0003800200 */
.L_x_102:
[----:B------:R-:W-:Y:S02]  /*8110*/  HFMA2 R11, -RZ, RZ, 0, 0 ;  /* 0x00000000ff0b7431 */ /* 0x000fe400000001ff */
[----:B------:R-:W-:Y:S01]  /*8120*/  IMAD.MOV.U32 R10, RZ, RZ, R13 ;  /* 0x000000ffff0a7224 */ /* 0x000fe200078e000d */
[----:B-1----:R-:W-:-:S03]  /*8130*/  MOV R0, R9 ;  /* 0x0000000900007202 */ /* 0x002fc60000000f00 */
[----:B0-----:R-:W-:Y:S05]  /*8140*/  RET.REL.NODEC R10 `(_Z27flash_attention_fused_basicPK6__halfS1_S1_PS_iiiif) ;  /* 0xffffff7c0aac7950 */ /* 0x001fea0003c3ffff */
.L_x_106:
[----:B------:R-:W-:-:S00]  /*8150*/  BRA `(.L_x_106) ;  /* 0xfffffffc00fc7947 */ /* 0x000fc0000383ffff */
[----:B------:R-:W-:-:S00]  /*8160*/  NOP ;  /* 0x0000000000007918 */ /* 0x000fc00000000000 */
        /* <DEDUP_REMOVED lines=9> */
.L_x_108:


//--------------------- .nv.shared._Z27flash_attention_fused_basicPK6__halfS1_S1_PS_iiiif --------------------------
	.section	.nv.shared._Z27flash_attention_fused_basicPK6__halfS1_S1_PS_iiiif,"aw",@nobits
	.sectionflags	@""
	.align	4
.nv.shared._Z27flash_attention_fused_basicPK6__halfS1_S1_PS_iiiif:
	.zero		28416


//--------------------- .nv.shared.reserved.0     --------------------------
	.section	.nv.shared.reserved.0,"aw",@nobits
	.weak		__nv_reservedSMEM_offset_0_alias
	.size		__nv_reservedSMEM_offset_0_alias, 0, 64
	.other		__nv_reservedSMEM_offset_0_alias,@"STO_CUDA_RESERVED_SHARED STV_DEFAULT"
__nv_reservedSMEM_offset_0_alias:
	.zero		0
	.zero		64


//--------------------- .nv.constant0._Z27flash_attention_fused_basicPK6__halfS1_S1_PS_iiiif --------------------------
	.section	.nv.constant0._Z27flash_attention_fused_basicPK6__halfS1_S1_PS_iiiif,"a",@progbits
	.sectionflags	@""
	.align	4
.nv.constant0._Z27flash_attention_fused_basicPK6__halfS1_S1_PS_iiiif:
	.zero		948


//--------------------- SYMBOLS --------------------------

	.type		.nv.reservedSmem.offset0,@object
	.size		.nv.reservedSmem.offset0,0x4
	.type		.nv.reservedSmem.cap,@object
	.size		.nv.reservedSmem.cap,0x4
